//
// Generated by NVIDIA NVVM Compiler
//
// Compiler Build ID: CL-36424714
// Cuda compilation tools, release 13.0, V13.0.88
// Based on NVVM 20.0.0
//

.version 9.0
.target sm_100
.address_size 64

	// .globl	_Z11dot_productPiS_S_ii
.const .align 4 .b8 coeffs[128];

.visible .entry _Z11dot_productPiS_S_ii(
	.param .u64 .ptr .align 1 _Z11dot_productPiS_S_ii_param_0,
	.param .u64 .ptr .align 1 _Z11dot_productPiS_S_ii_param_1,
	.param .u64 .ptr .align 1 _Z11dot_productPiS_S_ii_param_2,
	.param .u32 _Z11dot_productPiS_S_ii_param_3,
	.param .u32 _Z11dot_productPiS_S_ii_param_4
)
{
	.reg .pred 	%p<11>;
	.reg .b32 	%r<149>;
	.reg .b64 	%rd<58>;

	ld.param.u64 	%rd10, [_Z11dot_productPiS_S_ii_param_0];
	ld.param.u64 	%rd9, [_Z11dot_productPiS_S_ii_param_1];
	ld.param.u64 	%rd11, [_Z11dot_productPiS_S_ii_param_2];
	ld.param.u32 	%r36, [_Z11dot_productPiS_S_ii_param_3];
	ld.param.u32 	%r37, [_Z11dot_productPiS_S_ii_param_4];
	cvta.to.global.u64 	%rd1, %rd11;
	cvta.to.global.u64 	%rd2, %rd10;
	mov.u32 	%r39, %ctaid.x;
	mov.u32 	%r40, %ntid.x;
	mov.u32 	%r41, %tid.x;
	mad.lo.s32 	%r1, %r39, %r40, %r41;
	setp.ge.s32 	%p1, %r1, %r36;
	@%p1 bra 	$L__BB0_14;
	setp.lt.s32 	%p2, %r37, 1;
	mov.b32 	%r148, 0;
	@%p2 bra 	$L__BB0_14;
	and.b32  	%r2, %r37, 15;
	setp.lt.u32 	%p3, %r37, 16;
	mov.b32 	%r140, 0;
	mov.u32 	%r148, %r140;
	@%p3 bra 	$L__BB0_5;
	and.b32  	%r140, %r37, 2147483632;
	neg.s32 	%r134, %r140;
	shl.b32 	%r5, %r36, 4;
	add.s64 	%rd56, %rd1, 32;
	mov.b32 	%r148, 0;
	mul.wide.s32 	%rd14, %r36, 4;
	mov.u32 	%r133, %r1;
$L__BB0_4:
	.pragma "nounroll";
	mul.wide.s32 	%rd12, %r133, 4;
	add.s64 	%rd13, %rd2, %rd12;
	ld.global.u32 	%r46, [%rd13];
	ld.global.u32 	%r47, [%rd56+-32];
	mad.lo.s32 	%r48, %r47, %r46, %r148;
	add.s64 	%rd15, %rd13, %rd14;
	ld.global.u32 	%r49, [%rd15];
	ld.global.u32 	%r50, [%rd56+-28];
	mad.lo.s32 	%r51, %r50, %r49, %r48;
	add.s64 	%rd16, %rd15, %rd14;
	ld.global.u32 	%r52, [%rd16];
	ld.global.u32 	%r53, [%rd56+-24];
	mad.lo.s32 	%r54, %r53, %r52, %r51;
	add.s64 	%rd17, %rd16, %rd14;
	ld.global.u32 	%r55, [%rd17];
	ld.global.u32 	%r56, [%rd56+-20];
	mad.lo.s32 	%r57, %r56, %r55, %r54;
	add.s64 	%rd18, %rd17, %rd14;
	ld.global.u32 	%r58, [%rd18];
	ld.global.u32 	%r59, [%rd56+-16];
	mad.lo.s32 	%r60, %r59, %r58, %r57;
	add.s64 	%rd19, %rd18, %rd14;
	ld.global.u32 	%r61, [%rd19];
	ld.global.u32 	%r62, [%rd56+-12];
	mad.lo.s32 	%r63, %r62, %r61, %r60;
	add.s64 	%rd20, %rd19, %rd14;
	ld.global.u32 	%r64, [%rd20];
	ld.global.u32 	%r65, [%rd56+-8];
	mad.lo.s32 	%r66, %r65, %r64, %r63;
	add.s64 	%rd21, %rd20, %rd14;
	ld.global.u32 	%r67, [%rd21];
	ld.global.u32 	%r68, [%rd56+-4];
	mad.lo.s32 	%r69, %r68, %r67, %r66;
	add.s64 	%rd22, %rd21, %rd14;
	ld.global.u32 	%r70, [%rd22];
	ld.global.u32 	%r71, [%rd56];
	mad.lo.s32 	%r72, %r71, %r70, %r69;
	add.s64 	%rd23, %rd22, %rd14;
	ld.global.u32 	%r73, [%rd23];
	ld.global.u32 	%r74, [%rd56+4];
	mad.lo.s32 	%r75, %r74, %r73, %r72;
	add.s64 	%rd24, %rd23, %rd14;
	ld.global.u32 	%r76, [%rd24];
	ld.global.u32 	%r77, [%rd56+8];
	mad.lo.s32 	%r78, %r77, %r76, %r75;
	add.s64 	%rd25, %rd24, %rd14;
	ld.global.u32 	%r79, [%rd25];
	ld.global.u32 	%r80, [%rd56+12];
	mad.lo.s32 	%r81, %r80, %r79, %r78;
	add.s64 	%rd26, %rd25, %rd14;
	ld.global.u32 	%r82, [%rd26];
	ld.global.u32 	%r83, [%rd56+16];
	mad.lo.s32 	%r84, %r83, %r82, %r81;
	add.s64 	%rd27, %rd26, %rd14;
	ld.global.u32 	%r85, [%rd27];
	ld.global.u32 	%r86, [%rd56+20];
	mad.lo.s32 	%r87, %r86, %r85, %r84;
	add.s64 	%rd28, %rd27, %rd14;
	ld.global.u32 	%r88, [%rd28];
	ld.global.u32 	%r89, [%rd56+24];
	mad.lo.s32 	%r90, %r89, %r88, %r87;
	add.s64 	%rd29, %rd28, %rd14;
	ld.global.u32 	%r91, [%rd29];
	ld.global.u32 	%r92, [%rd56+28];
	mad.lo.s32 	%r148, %r92, %r91, %r90;
	add.s32 	%r134, %r134, 16;
	add.s32 	%r133, %r133, %r5;
	add.s64 	%rd56, %rd56, 64;
	setp.ne.s32 	%p4, %r134, 0;
	@%p4 bra 	$L__BB0_4;
$L__BB0_5:
	setp.eq.s32 	%p5, %r2, 0;
	@%p5 bra 	$L__BB0_14;
	and.b32  	%r15, %r37, 7;
	setp.lt.u32 	%p6, %r2, 8;
	@%p6 bra 	$L__BB0_8;
	mad.lo.s32 	%r94, %r140, %r36, %r1;
	mul.wide.s32 	%rd30, %r94, 4;
	add.s64 	%rd31, %rd2, %rd30;
	ld.global.u32 	%r95, [%rd31];
	mul.wide.u32 	%rd32, %r140, 4;
	add.s64 	%rd33, %rd1, %rd32;
	ld.global.u32 	%r96, [%rd33];
	mad.lo.s32 	%r97, %r96, %r95, %r148;
	mul.wide.s32 	%rd34, %r36, 4;
	add.s64 	%rd35, %rd31, %rd34;
	ld.global.u32 	%r98, [%rd35];
	ld.global.u32 	%r99, [%rd33+4];
	mad.lo.s32 	%r100, %r99, %r98, %r97;
	add.s64 	%rd36, %rd35, %rd34;
	ld.global.u32 	%r101, [%rd36];
	ld.global.u32 	%r102, [%rd33+8];
	mad.lo.s32 	%r103, %r102, %r101, %r100;
	add.s64 	%rd37, %rd36, %rd34;
	ld.global.u32 	%r104, [%rd37];
	ld.global.u32 	%r105, [%rd33+12];
	mad.lo.s32 	%r106, %r105, %r104, %r103;
	add.s64 	%rd38, %rd37, %rd34;
	ld.global.u32 	%r107, [%rd38];
	ld.global.u32 	%r108, [%rd33+16];
	mad.lo.s32 	%r109, %r108, %r107, %r106;
	add.s64 	%rd39, %rd38, %rd34;
	ld.global.u32 	%r110, [%rd39];
	ld.global.u32 	%r111, [%rd33+20];
	mad.lo.s32 	%r112, %r111, %r110, %r109;
	add.s64 	%rd40, %rd39, %rd34;
	ld.global.u32 	%r113, [%rd40];
	ld.global.u32 	%r114, [%rd33+24];
	mad.lo.s32 	%r115, %r114, %r113, %r112;
	add.s64 	%rd41, %rd40, %rd34;
	ld.global.u32 	%r116, [%rd41];
	ld.global.u32 	%r117, [%rd33+28];
	mad.lo.s32 	%r148, %r117, %r116, %r115;
	add.s32 	%r140, %r140, 8;
$L__BB0_8:
	setp.eq.s32 	%p7, %r15, 0;
	@%p7 bra 	$L__BB0_14;
	and.b32  	%r21, %r37, 3;
	setp.lt.u32 	%p8, %r15, 4;
	@%p8 bra 	$L__BB0_11;
	mad.lo.s32 	%r119, %r140, %r36, %r1;
	mul.wide.s32 	%rd42, %r119, 4;
	add.s64 	%rd43, %rd2, %rd42;
	ld.global.u32 	%r120, [%rd43];
	mul.wide.u32 	%rd44, %r140, 4;
	add.s64 	%rd45, %rd1, %rd44;
	ld.global.u32 	%r121, [%rd45];
	mad.lo.s32 	%r122, %r121, %r120, %r148;
	mul.wide.s32 	%rd46, %r36, 4;
	add.s64 	%rd47, %rd43, %rd46;
	ld.global.u32 	%r123, [%rd47];
	ld.global.u32 	%r124, [%rd45+4];
	mad.lo.s32 	%r125, %r124, %r123, %r122;
	add.s64 	%rd48, %rd47, %rd46;
	ld.global.u32 	%r126, [%rd48];
	ld.global.u32 	%r127, [%rd45+8];
	mad.lo.s32 	%r128, %r127, %r126, %r125;
	add.s64 	%rd49, %rd48, %rd46;
	ld.global.u32 	%r129, [%rd49];
	ld.global.u32 	%r130, [%rd45+12];
	mad.lo.s32 	%r148, %r130, %r129, %r128;
	add.s32 	%r140, %r140, 4;
$L__BB0_11:
	setp.eq.s32 	%p9, %r21, 0;
	@%p9 bra 	$L__BB0_14;
	mul.wide.u32 	%rd50, %r140, 4;
	add.s64 	%rd57, %rd1, %rd50;
	mad.lo.s32 	%r146, %r140, %r36, %r1;
	neg.s32 	%r145, %r21;
$L__BB0_13:
	.pragma "nounroll";
	mul.wide.s32 	%rd51, %r146, 4;
	add.s64 	%rd52, %rd2, %rd51;
	ld.global.u32 	%r131, [%rd52];
	ld.global.u32 	%r132, [%rd57];
	mad.lo.s32 	%r148, %r132, %r131, %r148;
	add.s64 	%rd57, %rd57, 4;
	add.s32 	%r146, %r146, %r36;
	add.s32 	%r145, %r145, 1;
	setp.ne.s32 	%p10, %r145, 0;
	@%p10 bra 	$L__BB0_13;
$L__BB0_14:
	cvta.to.global.u64 	%rd53, %rd9;
	mul.wide.s32 	%rd54, %r1, 4;
	add.s64 	%rd55, %rd53, %rd54;
	st.global.u32 	[%rd55], %r148;
	ret;

}
	// .globl	_Z12dot_product2PiS_ii
.visible .entry _Z12dot_product2PiS_ii(
	.param .u64 .ptr .align 1 _Z12dot_product2PiS_ii_param_0,
	.param .u64 .ptr .align 1 _Z12dot_product2PiS_ii_param_1,
	.param .u32 _Z12dot_product2PiS_ii_param_2,
	.param .u32 _Z12dot_product2PiS_ii_param_3
)
{
	.reg .pred 	%p<11>;
	.reg .b32 	%r<149>;
	.reg .b64 	%rd<60>;

	ld.param.u64 	%rd8, [_Z12dot_product2PiS_ii_param_0];
	ld.param.u64 	%rd7, [_Z12dot_product2PiS_ii_param_1];
	ld.param.u32 	%r36, [_Z12dot_product2PiS_ii_param_2];
	ld.param.u32 	%r37, [_Z12dot_product2PiS_ii_param_3];
	cvta.to.global.u64 	%rd1, %rd8;
	mov.u32 	%r39, %ctaid.x;
	mov.u32 	%r40, %ntid.x;
	mov.u32 	%r41, %tid.x;
	mad.lo.s32 	%r1, %r39, %r40, %r41;
	setp.ge.s32 	%p1, %r1, %r36;
	@%p1 bra 	$L__BB1_14;
	setp.lt.s32 	%p2, %r37, 1;
	mov.b32 	%r148, 0;
	@%p2 bra 	$L__BB1_14;
	and.b32  	%r2, %r37, 15;
	setp.lt.u32 	%p3, %r37, 16;
	mov.b32 	%r140, 0;
	mov.u32 	%r148, %r140;
	@%p3 bra 	$L__BB1_5;
	and.b32  	%r140, %r37, 2147483632;
	neg.s32 	%r134, %r140;
	mov.u64 	%rd10, coeffs;
	add.s64 	%rd58, %rd10, 32;
	shl.b32 	%r5, %r36, 4;
	mov.b32 	%r148, 0;
	mul.wide.s32 	%rd13, %r36, 4;
	mov.u32 	%r133, %r1;
$L__BB1_4:
	.pragma "nounroll";
	mul.wide.s32 	%rd11, %r133, 4;
	add.s64 	%rd12, %rd1, %rd11;
	ld.global.u32 	%r46, [%rd12];
	ld.const.u32 	%r47, [%rd58+-32];
	mad.lo.s32 	%r48, %r47, %r46, %r148;
	add.s64 	%rd14, %rd12, %rd13;
	ld.global.u32 	%r49, [%rd14];
	ld.const.u32 	%r50, [%rd58+-28];
	mad.lo.s32 	%r51, %r50, %r49, %r48;
	add.s64 	%rd15, %rd14, %rd13;
	ld.global.u32 	%r52, [%rd15];
	ld.const.u32 	%r53, [%rd58+-24];
	mad.lo.s32 	%r54, %r53, %r52, %r51;
	add.s64 	%rd16, %rd15, %rd13;
	ld.global.u32 	%r55, [%rd16];
	ld.const.u32 	%r56, [%rd58+-20];
	mad.lo.s32 	%r57, %r56, %r55, %r54;
	add.s64 	%rd17, %rd16, %rd13;
	ld.global.u32 	%r58, [%rd17];
	ld.const.u32 	%r59, [%rd58+-16];
	mad.lo.s32 	%r60, %r59, %r58, %r57;
	add.s64 	%rd18, %rd17, %rd13;
	ld.global.u32 	%r61, [%rd18];
	ld.const.u32 	%r62, [%rd58+-12];
	mad.lo.s32 	%r63, %r62, %r61, %r60;
	add.s64 	%rd19, %rd18, %rd13;
	ld.global.u32 	%r64, [%rd19];
	ld.const.u32 	%r65, [%rd58+-8];
	mad.lo.s32 	%r66, %r65, %r64, %r63;
	add.s64 	%rd20, %rd19, %rd13;
	ld.global.u32 	%r67, [%rd20];
	ld.const.u32 	%r68, [%rd58+-4];
	mad.lo.s32 	%r69, %r68, %r67, %r66;
	add.s64 	%rd21, %rd20, %rd13;
	ld.global.u32 	%r70, [%rd21];
	ld.const.u32 	%r71, [%rd58];
	mad.lo.s32 	%r72, %r71, %r70, %r69;
	add.s64 	%rd22, %rd21, %rd13;
	ld.global.u32 	%r73, [%rd22];
	ld.const.u32 	%r74, [%rd58+4];
	mad.lo.s32 	%r75, %r74, %r73, %r72;
	add.s64 	%rd23, %rd22, %rd13;
	ld.global.u32 	%r76, [%rd23];
	ld.const.u32 	%r77, [%rd58+8];
	mad.lo.s32 	%r78, %r77, %r76, %r75;
	add.s64 	%rd24, %rd23, %rd13;
	ld.global.u32 	%r79, [%rd24];
	ld.const.u32 	%r80, [%rd58+12];
	mad.lo.s32 	%r81, %r80, %r79, %r78;
	add.s64 	%rd25, %rd24, %rd13;
	ld.global.u32 	%r82, [%rd25];
	ld.const.u32 	%r83, [%rd58+16];
	mad.lo.s32 	%r84, %r83, %r82, %r81;
	add.s64 	%rd26, %rd25, %rd13;
	ld.global.u32 	%r85, [%rd26];
	ld.const.u32 	%r86, [%rd58+20];
	mad.lo.s32 	%r87, %r86, %r85, %r84;
	add.s64 	%rd27, %rd26, %rd13;
	ld.global.u32 	%r88, [%rd27];
	ld.const.u32 	%r89, [%rd58+24];
	mad.lo.s32 	%r90, %r89, %r88, %r87;
	add.s64 	%rd28, %rd27, %rd13;
	ld.global.u32 	%r91, [%rd28];
	ld.const.u32 	%r92, [%rd58+28];
	mad.lo.s32 	%r148, %r92, %r91, %r90;
	add.s32 	%r134, %r134, 16;
	add.s32 	%r133, %r133, %r5;
	add.s64 	%rd58, %rd58, 64;
	setp.ne.s32 	%p4, %r134, 0;
	@%p4 bra 	$L__BB1_4;
$L__BB1_5:
	setp.eq.s32 	%p5, %r2, 0;
	@%p5 bra 	$L__BB1_14;
	and.b32  	%r15, %r37, 7;
	setp.lt.u32 	%p6, %r2, 8;
	@%p6 bra 	$L__BB1_8;
	mad.lo.s32 	%r94, %r140, %r36, %r1;
	mul.wide.s32 	%rd29, %r94, 4;
	add.s64 	%rd30, %rd1, %rd29;
	ld.global.u32 	%r95, [%rd30];
	mul.wide.u32 	%rd31, %r140, 4;
	mov.u64 	%rd32, coeffs;
	add.s64 	%rd33, %rd32, %rd31;
	ld.const.u32 	%r96, [%rd33];
	mad.lo.s32 	%r97, %r96, %r95, %r148;
	mul.wide.s32 	%rd34, %r36, 4;
	add.s64 	%rd35, %rd30, %rd34;
	ld.global.u32 	%r98, [%rd35];
	ld.const.u32 	%r99, [%rd33+4];
	mad.lo.s32 	%r100, %r99, %r98, %r97;
	add.s64 	%rd36, %rd35, %rd34;
	ld.global.u32 	%r101, [%rd36];
	ld.const.u32 	%r102, [%rd33+8];
	mad.lo.s32 	%r103, %r102, %r101, %r100;
	add.s64 	%rd37, %rd36, %rd34;
	ld.global.u32 	%r104, [%rd37];
	ld.const.u32 	%r105, [%rd33+12];
	mad.lo.s32 	%r106, %r105, %r104, %r103;
	add.s64 	%rd38, %rd37, %rd34;
	ld.global.u32 	%r107, [%rd38];
	ld.const.u32 	%r108, [%rd33+16];
	mad.lo.s32 	%r109, %r108, %r107, %r106;
	add.s64 	%rd39, %rd38, %rd34;
	ld.global.u32 	%r110, [%rd39];
	ld.const.u32 	%r111, [%rd33+20];
	mad.lo.s32 	%r112, %r111, %r110, %r109;
	add.s64 	%rd40, %rd39, %rd34;
	ld.global.u32 	%r113, [%rd40];
	ld.const.u32 	%r114, [%rd33+24];
	mad.lo.s32 	%r115, %r114, %r113, %r112;
	add.s64 	%rd41, %rd40, %rd34;
	ld.global.u32 	%r116, [%rd41];
	ld.const.u32 	%r117, [%rd33+28];
	mad.lo.s32 	%r148, %r117, %r116, %r115;
	add.s32 	%r140, %r140, 8;
$L__BB1_8:
	setp.eq.s32 	%p7, %r15, 0;
	@%p7 bra 	$L__BB1_14;
	and.b32  	%r21, %r37, 3;
	setp.lt.u32 	%p8, %r15, 4;
	@%p8 bra 	$L__BB1_11;
	mad.lo.s32 	%r119, %r140, %r36, %r1;
	mul.wide.s32 	%rd42, %r119, 4;
	add.s64 	%rd43, %rd1, %rd42;
	ld.global.u32 	%r120, [%rd43];
	mul.wide.u32 	%rd44, %r140, 4;
	mov.u64 	%rd45, coeffs;
	add.s64 	%rd46, %rd45, %rd44;
	ld.const.u32 	%r121, [%rd46];
	mad.lo.s32 	%r122, %r121, %r120, %r148;
	mul.wide.s32 	%rd47, %r36, 4;
	add.s64 	%rd48, %rd43, %rd47;
	ld.global.u32 	%r123, [%rd48];
	ld.const.u32 	%r124, [%rd46+4];
	mad.lo.s32 	%r125, %r124, %r123, %r122;
	add.s64 	%rd49, %rd48, %rd47;
	ld.global.u32 	%r126, [%rd49];
	ld.const.u32 	%r127, [%rd46+8];
	mad.lo.s32 	%r128, %r127, %r126, %r125;
	add.s64 	%rd50, %rd49, %rd47;
	ld.global.u32 	%r129, [%rd50];
	ld.const.u32 	%r130, [%rd46+12];
	mad.lo.s32 	%r148, %r130, %r129, %r128;
	add.s32 	%r140, %r140, 4;
$L__BB1_11:
	setp.eq.s32 	%p9, %r21, 0;
	@%p9 bra 	$L__BB1_14;
	mul.wide.u32 	%rd51, %r140, 4;
	mov.u64 	%rd52, coeffs;
	add.s64 	%rd59, %rd52, %rd51;
	mad.lo.s32 	%r146, %r140, %r36, %r1;
	neg.s32 	%r145, %r21;
$L__BB1_13:
	.pragma "nounroll";
	mul.wide.s32 	%rd53, %r146, 4;
	add.s64 	%rd54, %rd1, %rd53;
	ld.global.u32 	%r131, [%rd54];
	ld.const.u32 	%r132, [%rd59];
	mad.lo.s32 	%r148, %r132, %r131, %r148;
	add.s64 	%rd59, %rd59, 4;
	add.s32 	%r146, %r146, %r36;
	add.s32 	%r145, %r145, 1;
	setp.ne.s32 	%p10, %r145, 0;
	@%p10 bra 	$L__BB1_13;
$L__BB1_14:
	cvta.to.global.u64 	%rd55, %rd7;
	mul.wide.s32 	%rd56, %r1, 4;
	add.s64 	%rd57, %rd55, %rd56;
	st.global.u32 	[%rd57], %r148;
	ret;

}


// ===== COMPILED SASS (sm_100) =====

	.target	sm_100

	.elftype	@"ET_EXEC"


//--------------------- .note.nv.tkinfo           --------------------------
	.section	.note.nv.tkinfo,"",@"SHT_NOTE"
	.sectionflags	@"SHF_NOTE_NV_TKINFO"
	.tkinfo
        /*0018*/ 	.word	0x00000002
        /*0030*/ 	.string	""
        /*0030*/ 	.string	"ptxas"
        /*0030*/ 	.string	"Cuda compilation tools, release 13.0, V13.0.88"
        /*0030*/ 	.string	"Build cuda_13.0.r13.0/compiler.36424714_0"
        /*0030*/ 	.string	"-arch sm_100 -m 64 "



//--------------------- .note.nv.cuinfo           --------------------------
	.section	.note.nv.cuinfo,"",@"SHT_NOTE"
	.sectionflags	@"SHF_NOTE_NV_CUINFO"
        /*0018*/ 	.short	0x0002
        /*001a*/ 	.short	0x0064
        /*001c*/ 	.short	0x0082
	.zero		2


//--------------------- .nv.info                  --------------------------
	.section	.nv.info,"",@"SHT_CUDA_INFO"
	.align	4


	//----- nvinfo : EIATTR_REGCOUNT
	.align		4
        /*0000*/ 	.byte	0x04, 0x2f
        /*0002*/ 	.short	(.L_2 - .L_1)
	.align		4
.L_1:
        /*0004*/ 	.word	index@(_Z11dot_productPiS_S_ii)
        /*0008*/ 	.word	0x00000020


	//----- nvinfo : EIATTR_FRAME_SIZE
	.align		4
.L_2:
        /*000c*/ 	.byte	0x04, 0x11
        /*000e*/ 	.short	(.L_4 - .L_3)
	.align		4
.L_3:
        /*0010*/ 	.word	index@(_Z11dot_productPiS_S_ii)
        /*0014*/ 	.word	0x00000000


	//----- nvinfo : EIATTR_REGCOUNT
	.align		4
.L_4:
        /*0018*/ 	.byte	0x04, 0x2f
        /*001a*/ 	.short	(.L_6 - .L_5)
	.align		4
.L_5:
        /*001c*/ 	.word	index@(_Z12dot_product2PiS_ii)
        /*0020*/ 	.word	0x00000020


	//----- nvinfo : EIATTR_FRAME_SIZE
	.align		4
.L_6:
        /*0024*/ 	.byte	0x04, 0x11
        /*0026*/ 	.short	(.L_8 - .L_7)
	.align		4
.L_7:
        /*0028*/ 	.word	index@(_Z12dot_product2PiS_ii)
        /*002c*/ 	.word	0x00000000


	//----- nvinfo : EIATTR_MIN_STACK_SIZE
	.align		4
.L_8:
        /*0030*/ 	.byte	0x04, 0x12
        /*0032*/ 	.short	(.L_10 - .L_9)
	.align		4
.L_9:
        /*0034*/ 	.word	index@(_Z12dot_product2PiS_ii)
        /*0038*/ 	.word	0x00000000


	//----- nvinfo : EIATTR_MIN_STACK_SIZE
	.align		4
.L_10:
        /*003c*/ 	.byte	0x04, 0x12
        /*003e*/ 	.short	(.L_12 - .L_11)
	.align		4
.L_11:
        /*0040*/ 	.word	index@(_Z11dot_productPiS_S_ii)
        /*0044*/ 	.word	0x00000000
.L_12:


//--------------------- .nv.compat                --------------------------
	.section	.nv.compat,"",@"SHT_CUDA_COMPAT_INFO"
	.align	4
        /*0000*/ 	.byte	0x02, 0x09, 0x00, 0x00, 0x02, 0x02, 0x01, 0x00, 0x02, 0x05, 0x05, 0x00, 0x03, 0x07, 0x01, 0x01
        /*0010*/ 	.byte	0x02, 0x03, 0x00, 0x00, 0x02, 0x06, 0x01, 0x00, 0x04, 0x0b, 0x08, 0x00, 0x09, 0x00, 0x00, 0x00
        /*0020*/ 	.byte	0x00, 0x00, 0x00, 0x00


//--------------------- .nv.info._Z12dot_product2PiS_ii --------------------------
	.section	.nv.info._Z12dot_product2PiS_ii,"",@"SHT_CUDA_INFO"
	.sectionflags	@""
	.align	4


	//----- nvinfo : EIATTR_CUDA_API_VERSION
	.align		4
        /*0000*/ 	.byte	0x04, 0x37
        /*0002*/ 	.short	(.L_14 - .L_13)
.L_13:
        /*0004*/ 	.word	0x00000082


	//----- nvinfo : EIATTR_KPARAM_INFO
	.align		4
.L_14:
        /*0008*/ 	.byte	0x04, 0x17
        /*000a*/ 	.short	(.L_16 - .L_15)
.L_15:
        /*000c*/ 	.word	0x00000000
        /*0010*/ 	.short	0x0003
        /*0012*/ 	.short	0x0014
        /*0014*/ 	.byte	0x00, 0xf0, 0x11, 0x00


	//----- nvinfo : EIATTR_KPARAM_INFO
	.align		4
.L_16:
        /*0018*/ 	.byte	0x04, 0x17
        /*001a*/ 	.short	(.L_18 - .L_17)
.L_17:
        /*001c*/ 	.word	0x00000000
        /*0020*/ 	.short	0x0002
        /*0022*/ 	.short	0x0010
        /*0024*/ 	.byte	0x00, 0xf0, 0x11, 0x00


	//----- nvinfo : EIATTR_KPARAM_INFO
	.align		4
.L_18:
        /*0028*/ 	.byte	0x04, 0x17
        /*002a*/ 	.short	(.L_20 - .L_19)
.L_19:
        /*002c*/ 	.word	0x00000000
        /*0030*/ 	.short	0x0001
        /*0032*/ 	.short	0x0008
        /*0034*/ 	.byte	0x00, 0xf5, 0x21, 0x00


	//----- nvinfo : EIATTR_KPARAM_INFO
	.align		4
.L_20:
        /*0038*/ 	.byte	0x04, 0x17
        /*003a*/ 	.short	(.L_22 - .L_21)
.L_21:
        /*003c*/ 	.word	0x00000000
        /*0040*/ 	.short	0x0000
        /*0042*/ 	.short	0x0000
        /*0044*/ 	.byte	0x00, 0xf5, 0x21, 0x00


	//----- nvinfo : EIATTR_SPARSE_MMA_MASK
	.align		4
.L_22:
        /*0048*/ 	.byte	0x03, 0x50
        /*004a*/ 	.short	0x0000


	//----- nvinfo : EIATTR_MAXREG_COUNT
	.align		4
        /*004c*/ 	.byte	0x03, 0x1b
        /*004e*/ 	.short	0x00ff


	//----- nvinfo : EIATTR_MERCURY_ISA_VERSION
	.align		4
        /*0050*/ 	.byte	0x03, 0x5f
        /*0052*/ 	.short	0x0101


	//----- nvinfo : EIATTR_VRC_CTA_INIT_COUNT
	.align		4
        /*0054*/ 	.byte	0x02, 0x4a
	.zero		1
	.zero		1


	//----- nvinfo : EIATTR_EXIT_INSTR_OFFSETS
	.align		4
        /*0058*/ 	.byte	0x04, 0x1c
        /*005a*/ 	.short	(.L_24 - .L_23)


	//   ....[0]....
.L_23:
        /*005c*/ 	.word	0x00000a50


	//----- nvinfo : EIATTR_CRS_STACK_SIZE
	.align		4
.L_24:
        /*0060*/ 	.byte	0x04, 0x1e
        /*0062*/ 	.short	(.L_26 - .L_25)
.L_25:
        /*0064*/ 	.word	0x00000000


	//----- nvinfo : EIATTR_CBANK_PARAM_SIZE
	.align		4
.L_26:
        /*0068*/ 	.byte	0x03, 0x19
        /*006a*/ 	.short	0x0018


	//----- nvinfo : EIATTR_PARAM_CBANK
	.align		4
        /*006c*/ 	.byte	0x04, 0x0a
        /*006e*/ 	.short	(.L_28 - .L_27)
	.align		4
.L_27:
        /*0070*/ 	.word	index@(.nv.constant0._Z12dot_product2PiS_ii)
        /*0074*/ 	.short	0x0380
        /*0076*/ 	.short	0x0018


	//----- nvinfo : EIATTR_SW_WAR
	.align		4
.L_28:
        /*0078*/ 	.byte	0x04, 0x36
        /*007a*/ 	.short	(.L_30 - .L_29)
.L_29:
        /*007c*/ 	.word	0x00000008
.L_30:


//--------------------- .nv.info._Z11dot_productPiS_S_ii --------------------------
	.section	.nv.info._Z11dot_productPiS_S_ii,"",@"SHT_CUDA_INFO"
	.sectionflags	@""
	.align	4


	//----- nvinfo : EIATTR_CUDA_API_VERSION
	.align		4
        /*0000*/ 	.byte	0x04, 0x37
        /*0002*/ 	.short	(.L_32 - .L_31)
.L_31:
        /*0004*/ 	.word	0x00000082


	//----- nvinfo : EIATTR_KPARAM_INFO
	.align		4
.L_32:
        /*0008*/ 	.byte	0x04, 0x17
        /*000a*/ 	.short	(.L_34 - .L_33)
.L_33:
        /*000c*/ 	.word	0x00000000
        /*0010*/ 	.short	0x0004
        /*0012*/ 	.short	0x001c
        /*0014*/ 	.byte	0x00, 0xf0, 0x11, 0x00


	//----- nvinfo : EIATTR_KPARAM_INFO
	.align		4
.L_34:
        /*0018*/ 	.byte	0x04, 0x17
        /*001a*/ 	.short	(.L_36 - .L_35)
.L_35:
        /*001c*/ 	.word	0x00000000
        /*0020*/ 	.short	0x0003
        /*0022*/ 	.short	0x0018
        /*0024*/ 	.byte	0x00, 0xf0, 0x11, 0x00


	//----- nvinfo : EIATTR_KPARAM_INFO
	.align		4
.L_36:
        /*0028*/ 	.byte	0x04, 0x17
        /*002a*/ 	.short	(.L_38 - .L_37)
.L_37:
        /*002c*/ 	.word	0x00000000
        /*0030*/ 	.short	0x0002
        /*0032*/ 	.short	0x0010
        /*0034*/ 	.byte	0x00, 0xf5, 0x21, 0x00


	//----- nvinfo : EIATTR_KPARAM_INFO
	.align		4
.L_38:
        /*0038*/ 	.byte	0x04, 0x17
        /*003a*/ 	.short	(.L_40 - .L_39)
.L_39:
        /*003c*/ 	.word	0x00000000
        /*0040*/ 	.short	0x0001
        /*0042*/ 	.short	0x0008
        /*0044*/ 	.byte	0x00, 0xf5, 0x21, 0x00


	//----- nvinfo : EIATTR_KPARAM_INFO
	.align		4
.L_40:
        /*0048*/ 	.byte	0x04, 0x17
        /*004a*/ 	.short	(.L_42 - .L_41)
.L_41:
        /*004c*/ 	.word	0x00000000
        /*0050*/ 	.short	0x0000
        /*0052*/ 	.short	0x0000
        /*0054*/ 	.byte	0x00, 0xf5, 0x21, 0x00


	//----- nvinfo : EIATTR_SPARSE_MMA_MASK
	.align		4
.L_42:
        /*0058*/ 	.byte	0x03, 0x50
        /*005a*/ 	.short	0x0000


	//----- nvinfo : EIATTR_MAXREG_COUNT
	.align		4
        /*005c*/ 	.byte	0x03, 0x1b
        /*005e*/ 	.short	0x00ff


	//----- nvinfo : EIATTR_MERCURY_ISA_VERSION
	.align		4
        /*0060*/ 	.byte	0x03, 0x5f
        /*0062*/ 	.short	0x0101


	//----- nvinfo : EIATTR_VRC_CTA_INIT_COUNT
	.align		4
        /*0064*/ 	.byte	0x02, 0x4a
	.zero		1
	.zero		1


	//----- nvinfo : EIATTR_EXIT_INSTR_OFFSETS
	.align		4
        /*0068*/ 	.byte	0x04, 0x1c
        /*006a*/ 	.short	(.L_44 - .L_43)


	//   ....[0]....
.L_43:
        /*006c*/ 	.word	0x00000bf0


	//----- nvinfo : EIATTR_CRS_STACK_SIZE
	.align		4
.L_44:
        /*0070*/ 	.byte	0x04, 0x1e
        /*0072*/ 	.short	(.L_46 - .L_45)
.L_45:
        /*0074*/ 	.word	0x00000000


	//----- nvinfo : EIATTR_CBANK_PARAM_SIZE
	.align		4
.L_46:
        /*0078*/ 	.byte	0x03, 0x19
        /*007a*/ 	.short	0x0020


	//----- nvinfo : EIATTR_PARAM_CBANK
	.align		4
        /*007c*/ 	.byte	0x04, 0x0a
        /*007e*/ 	.short	(.L_48 - .L_47)
	.align		4
.L_47:
        /*0080*/ 	.word	index@(.nv.constant0._Z11dot_productPiS_S_ii)
        /*0084*/ 	.short	0x0380
        /*0086*/ 	.short	0x0020


	//----- nvinfo : EIATTR_SW_WAR
	.align		4
.L_48:
        /*0088*/ 	.byte	0x04, 0x36
        /*008a*/ 	.short	(.L_50 - .L_49)
.L_49:
        /*008c*/ 	.word	0x00000008
.L_50:


//--------------------- .nv.callgraph             --------------------------
	.section	.nv.callgraph,"",@"SHT_CUDA_CALLGRAPH"
	.align	4
	.sectionentsize	8
	.align		4
        /*0000*/ 	.word	0x00000000
	.align		4
        /*0004*/ 	.word	0xffffffff
	.align		4
        /*0008*/ 	.word	0x00000000
	.align		4
        /*000c*/ 	.word	0xfffffffe
	.align		4
        /*0010*/ 	.word	0x00000000
	.align		4
        /*0014*/ 	.word	0xfffffffd
	.align		4
        /*0018*/ 	.word	0x00000000
	.align		4
        /*001c*/ 	.word	0xfffffffc


//--------------------- .nv.constant3             --------------------------
	.section	.nv.constant3,"a",@progbits
	.align	4
.nv.constant3:
	.type		coeffs,@object
	.size		coeffs,(.L_0 - coeffs)
coeffs:
	.zero		128
.L_0:


//--------------------- .text._Z12dot_product2PiS_ii --------------------------
	.section	.text._Z12dot_product2PiS_ii,"ax",@progbits
	.align	128
        .global         _Z12dot_product2PiS_ii
        .type           _Z12dot_product2PiS_ii,@function
        .size           _Z12dot_product2PiS_ii,(.L_x_16 - _Z12dot_product2PiS_ii)
        .other          _Z12dot_product2PiS_ii,@"STO_CUDA_ENTRY STV_DEFAULT"
_Z12dot_product2PiS_ii:
.text._Z12dot_product2PiS_ii:
[----:B------:R-:W-:Y:S01]  /*0000*/  LDC R1, c[0x0][0x37c] ;  /* 0x0000df00ff017b82 */ /* 0x000fe20000000800 */
[----:B------:R-:W0:Y:S07]  /*0010*/  S2R R3, SR_TID.X ;  /* 0x0000000000037919 */ /* 0x000e2e0000002100 */
[----:B------:R-:W0:Y:S01]  /*0020*/  S2UR UR4, SR_CTAID.X ;  /* 0x00000000000479c3 */ /* 0x000e220000002500 */
[----:B------:R-:W1:Y:S01]  /*0030*/  LDCU.64 UR16, c[0x0][0x358] ;  /* 0x00006b00ff1077ac */ /* 0x000e620008000a00 */
[----:B------:R-:W-:Y:S06]  /*0040*/  BSSY.RECONVERGENT B0, `(.L_x_0) ;  /* 0x000009d000007945 */ /* 0x000fec0003800200 */
[----:B------:R-:W0:Y:S08]  /*0050*/  LDC R0, c[0x0][0x360] ;  /* 0x0000d800ff007b82 */ /* 0x000e300000000800 */
[----:B------:R-:W2:Y:S01]  /*0060*/  LDC R17, c[0x0][0x390] ;  /* 0x0000e400ff117b82 */ /* 0x000ea20000000800 */
[----:B0-----:R-:W-:-:S05]  /*0070*/  IMAD R0, R0, UR4, R3 ;  /* 0x0000000400007c24 */ /* 0x001fca000f8e0203 */
[----:B--2---:R-:W-:-:S13]  /*0080*/  ISETP.GE.AND P0, PT, R0, R17, PT ;  /* 0x000000110000720c */ /* 0x004fda0003f06270 */
[----:B-1----:R-:W-:Y:S05]  /*0090*/  @P0 BRA `(.L_x_1) ;  /* 0x00000008005c0947 */ /* 0x002fea0003800000 */
[----:B------:R-:W0:Y:S01]  /*00a0*/  LDCU UR8, c[0x0][0x394] ;  /* 0x00007280ff0877ac */ /* 0x000e220008000800 */
[----:B------:R-:W-:Y:S01]  /*00b0*/  HFMA2 R18, -RZ, RZ, 0, 0 ;  /* 0x00000000ff127431 */ /* 0x000fe200000001ff */
[----:B0-----:R-:W-:-:S09]  /*00c0*/  UISETP.GE.AND UP0, UPT, UR8, 0x1, UPT ;  /* 0x000000010800788c */ /* 0x001fd2000bf06270 */
[----:B------:R-:W-:Y:S05]  /*00d0*/  BRA.U !UP0, `(.L_x_1) ;  /* 0x00000009084c7547 */ /* 0x000fea000b800000 */
[----:B------:R-:W-:Y:S01]  /*00e0*/  UISETP.GE.U32.AND UP1, UPT, UR8, 0x10, UPT ;  /* 0x000000100800788c */ /* 0x000fe2000bf26070 */
[----:B------:R-:W-:Y:S01]  /*00f0*/  MOV R18, RZ ;  /* 0x000000ff00127202 */ /* 0x000fe20000000f00 */
[----:B------:R-:W-:Y:S01]  /*0100*/  ULOP3.LUT UR5, UR8, 0xf, URZ, 0xc0, !UPT ;  /* 0x0000000f08057892 */ /* 0x000fe2000f8ec0ff */
[----:B------:R-:W-:-:S03]  /*0110*/  UMOV UR4, URZ ;  /* 0x000000ff00047c82 */ /* 0x000fc60008000000 */
[----:B------:R-:W-:-:S03]  /*0120*/  UISETP.NE.AND UP0, UPT, UR5, URZ, UPT ;  /* 0x000000ff0500728c */ /* 0x000fc6000bf05270 */
[----:B------:R-:W-:Y:S08]  /*0130*/  BRA.U !UP1, `(.L_x_2) ;  /* 0x00000005090c7547 */ /* 0x000ff0000b800000 */
[----:B------:R-:W-:Y:S01]  /*0140*/  ULOP3.LUT UR4, UR8, 0x7ffffff0, URZ, 0xc0, !UPT ;  /* 0x7ffffff008047892 */ /* 0x000fe2000f8ec0ff */
[----:B------:R-:W-:Y:S01]  /*0150*/  MOV R18, RZ ;  /* 0x000000ff00127202 */ /* 0x000fe20000000f00 */
[----:B------:R-:W-:Y:S01]  /*0160*/  UMOV UR7, 0x20 ;  /* 0x0000002000077882 */ /* 0x000fe20000000000 */
[----:B------:R-:W-:Y:S01]  /*0170*/  MOV R16, R0 ;  /* 0x0000000000107202 */ /* 0x000fe20000000f00 */
[----:B------:R-:W-:-:S12]  /*0180*/  UIADD3 UR6, UPT, UPT, -UR4, URZ, URZ ;  /* 0x000000ff04067290 */ /* 0x000fd8000fffe1ff */
.L_x_3:
[----:B------:R-:W0:Y:S01]  /*0190*/  LDC.64 R4, c[0x0][0x380] ;  /* 0x0000e000ff047b82 */ /* 0x000e220000000a00 */
[----:B------:R-:W1:Y:S01]  /*01a0*/  LDCU.64 UR10, c[0x3][UR7+-0x20] ;  /* 0x00fffc00070a77ac */ /* 0x000e620008000a00 */
[----:B------:R-:W2:Y:S01]  /*01b0*/  LDCU.64 UR12, c[0x3][UR7+-0x18] ;  /* 0x00fffd00070c77ac */ /* 0x000ea20008000a00 */
[----:B------:R-:W3:Y:S01]  /*01c0*/  LDCU.64 UR14, c[0x3][UR7+-0x10] ;  /* 0x00fffe00070e77ac */ /* 0x000ee20008000a00 */
[----:B0-----:R-:W-:-:S05]  /*01d0*/  IMAD.WIDE R4, R16, 0x4, R4 ;  /* 0x0000000410047825 */ /* 0x001fca00078e0204 */
[----:B------:R-:W1:Y:S01]  /*01e0*/  LDG.E R25, desc[UR16][R4.64] ;  /* 0x0000001004197981 */ /* 0x000e62000c1e1900 */
[----:B------:R-:W-:-:S05]  /*01f0*/  IMAD.WIDE R6, R17, 0x4, R4 ;  /* 0x0000000411067825 */ /* 0x000fca00078e0204 */
[----:B------:R0:W4:Y:S01]  /*0200*/  LDG.E R23, desc[UR16][R6.64] ;  /* 0x0000001006177981 */ /* 0x000122000c1e1900 */
[----:B------:R-:W-:-:S05]  /*0210*/  IMAD.WIDE R8, R17, 0x4, R6 ;  /* 0x0000000411087825 */ /* 0x000fca00078e0206 */
[----:B------:R5:W2:Y:S01]  /*0220*/  LDG.E R22, desc[UR16][R8.64] ;  /* 0x0000001008167981 */ /* 0x000aa2000c1e1900 */
[----:B------:R-:W-:-:S05]  /*0230*/  IMAD.WIDE R12, R17, 0x4, R8 ;  /* 0x00000004110c7825 */ /* 0x000fca00078e0208 */
[----:B------:R-:W3:Y:S01]  /*0240*/  LDG.E R21, desc[UR16][R12.64] ;  /* 0x000000100c157981 */ /* 0x000ee2000c1e1900 */
[----:B------:R-:W-:-:S05]  /*0250*/  IMAD.WIDE R14, R17, 0x4, R12 ;  /* 0x00000004110e7825 */ /* 0x000fca00078e020c */
[----:B------:R-:W3:Y:S01]  /*0260*/  LDG.E R20, desc[UR16][R14.64] ;  /* 0x000000100e147981 */ /* 0x000ee2000c1e1900 */
[----:B------:R-:W-:-:S05]  /*0270*/  IMAD.WIDE R2, R17, 0x4, R14 ;  /* 0x0000000411027825 */ /* 0x000fca00078e020e */
[----:B------:R5:W3:Y:S01]  /*0280*/  LDG.E R19, desc[UR16][R2.64] ;  /* 0x0000001002137981 */ /* 0x000ae2000c1e1900 */
[----:B------:R-:W-:-:S05]  /*0290*/  IMAD.WIDE R26, R17, 0x4, R2 ;  /* 0x00000004111a7825 */ /* 0x000fca00078e0202 */
[----:B------:R5:W3:Y:S01]  /*02a0*/  LDG.E R24, desc[UR16][R26.64] ;  /* 0x000000101a187981 */ /* 0x000ae2000c1e1900 */
[----:B------:R-:W-:-:S05]  /*02b0*/  IMAD.WIDE R10, R17, 0x4, R26 ;  /* 0x00000004110a7825 */ /* 0x000fca00078e021a */
[----:B------:R5:W3:Y:S01]  /*02c0*/  LDG.E R28, desc[UR16][R10.64] ;  /* 0x000000100a1c7981 */ /* 0x000ae2000c1e1900 */
[----:B0-----:R-:W-:-:S04]  /*02d0*/  IMAD.WIDE R6, R17, 0x4, R10 ;  /* 0x0000000411067825 */ /* 0x001fc800078e020a */
[C---:B-----5:R-:W-:Y:S02]  /*02e0*/  IMAD.WIDE R8, R17.reuse, 0x4, R6 ;  /* 0x0000000411087825 */ /* 0x060fe400078e0206 */
[----:B------:R-:W5:Y:S02]  /*02f0*/  LDG.E R6, desc[UR16][R6.64] ;  /* 0x0000001006067981 */ /* 0x000f64000c1e1900 */
[C---:B------:R-:W-:Y:S02]  /*0300*/  IMAD.WIDE R2, R17.reuse, 0x4, R8 ;  /* 0x0000000411027825 */ /* 0x040fe400078e0208 */
[----:B------:R-:W5:Y:S02]  /*0310*/  LDG.E R8, desc[UR16][R8.64] ;  /* 0x0000001008087981 */ /* 0x000f64000c1e1900 */
[C---:B------:R-:W-:Y:S02]  /*0320*/  IMAD.WIDE R4, R17.reuse, 0x4, R2 ;  /* 0x0000000411047825 */ /* 0x040fe400078e0202 */
[----:B------:R-:W5:Y:S02]  /*0330*/  LDG.E R29, desc[UR16][R2.64] ;  /* 0x00000010021d7981 */ /* 0x000f64000c1e1900 */
[----:B------:R-:W-:-:S02]  /*0340*/  IMAD.WIDE R12, R17, 0x4, R4 ;  /* 0x00000004110c7825 */ /* 0x000fc400078e0204 */
[----:B------:R-:W5:Y:S02]  /*0350*/  LDG.E R4, desc[UR16][R4.64] ;  /* 0x0000001004047981 */ /* 0x000f64000c1e1900 */
[C---:B------:R-:W-:Y:S02]  /*0360*/  IMAD.WIDE R14, R17.reuse, 0x4, R12 ;  /* 0x00000004110e7825 */ /* 0x040fe400078e020c */
[----:B------:R-:W5:Y:S02]  /*0370*/  LDG.E R12, desc[UR16][R12.64] ;  /* 0x000000100c0c7981 */ /* 0x000f64000c1e1900 */
[C---:B------:R-:W-:Y:S02]  /*0380*/  IMAD.WIDE R26, R17.reuse, 0x4, R14 ;  /* 0x00000004111a7825 */ /* 0x040fe400078e020e */
[----:B------:R-:W5:Y:S02]  /*0390*/  LDG.E R14, desc[UR16][R14.64] ;  /* 0x000000100e0e7981 */ /* 0x000f64000c1e1900 */
[----:B------:R-:W-:-:S02]  /*03a0*/  IMAD.WIDE R10, R17, 0x4, R26 ;  /* 0x00000004110a7825 */ /* 0x000fc400078e021a */
[----:B------:R-:W5:Y:S04]  /*03b0*/  LDG.E R26, desc[UR16][R26.64] ;  /* 0x000000101a1a7981 */ /* 0x000f68000c1e1900 */
[----:B------:R-:W5:Y:S01]  /*03c0*/  LDG.E R10, desc[UR16][R10.64] ;  /* 0x000000100a0a7981 */ /* 0x000f62000c1e1900 */
[----:B------:R-:W-:-:S04]  /*03d0*/  UIADD3 UR6, UPT, UPT, UR6, 0x10, URZ ;  /* 0x0000001006067890 */ /* 0x000fc8000fffe0ff */
[----:B------:R-:W-:Y:S01]  /*03e0*/  UISETP.NE.AND UP1, UPT, UR6, URZ, UPT ;  /* 0x000000ff0600728c */ /* 0x000fe2000bf25270 */
[----:B------:R-:W-:Y:S01]  /*03f0*/  LEA R16, R17, R16, 0x4 ;  /* 0x0000001011107211 */ /* 0x000fe200078e20ff */
[----:B-1----:R-:W-:-:S04]  /*0400*/  IMAD R18, R25, UR10, R18 ;  /* 0x0000000a19127c24 */ /* 0x002fc8000f8e0212 */
[----:B----4-:R-:W-:Y:S01]  /*0410*/  IMAD R23, R23, UR11, R18 ;  /* 0x0000000b17177c24 */ /* 0x010fe2000f8e0212 */
[----:B------:R-:W0:Y:S03]  /*0420*/  LDCU.64 UR10, c[0x3][UR7+-0x8] ;  /* 0x00ffff00070a77ac */ /* 0x000e260008000a00 */
[----:B--2---:R-:W-:-:S04]  /*0430*/  IMAD R22, R22, UR12, R23 ;  /* 0x0000000c16167c24 */ /* 0x004fc8000f8e0217 */
[----:B---3--:R-:W-:Y:S01]  /*0440*/  IMAD R21, R21, UR13, R22 ;  /* 0x0000000d15157c24 */ /* 0x008fe2000f8e0216 */
[----:B------:R-:W5:Y:S03]  /*0450*/  LDCU.64 UR12, c[0x3][UR7] ;  /* 0x00c00000070c77ac */ /* 0x000f660008000a00 */
[----:B------:R-:W-:-:S04]  /*0460*/  IMAD R20, R20, UR14, R21 ;  /* 0x0000000e14147c24 */ /* 0x000fc8000f8e0215 */
[----:B------:R-:W-:Y:S01]  /*0470*/  IMAD R19, R19, UR15, R20 ;  /* 0x0000000f13137c24 */ /* 0x000fe2000f8e0214 */
[----:B------:R-:W1:Y:S03]  /*0480*/  LDCU.64 UR14, c[0x3][UR7+0x8] ;  /* 0x00c00100070e77ac */ /* 0x000e660008000a00 */
[----:B0-----:R-:W-:-:S04]  /*0490*/  IMAD R19, R24, UR10, R19 ;  /* 0x0000000a18137c24 */ /* 0x001fc8000f8e0213 */
[----:B------:R-:W-:Y:S01]  /*04a0*/  IMAD R19, R28, UR11, R19 ;  /* 0x0000000b1c137c24 */ /* 0x000fe2000f8e0213 */
[----:B------:R-:W0:Y:S03]  /*04b0*/  LDCU.64 UR10, c[0x3][UR7+0x10] ;  /* 0x00c00200070a77ac */ /* 0x000e260008000a00 */
[----:B-----5:R-:W-:-:S04]  /*04c0*/  IMAD R19, R6, UR12, R19 ;  /* 0x0000000c06137c24 */ /* 0x020fc8000f8e0213 */
[----:B------:R-:W-:Y:S01]  /*04d0*/  IMAD R8, R8, UR13, R19 ;  /* 0x0000000d08087c24 */ /* 0x000fe2000f8e0213 */
[----:B------:R-:W2:Y:S03]  /*04e0*/  LDCU.64 UR12, c[0x3][UR7+0x18] ;  /* 0x00c00300070c77ac */ /* 0x000ea60008000a00 */
[----:B-1----:R-:W-:-:S04]  /*04f0*/  IMAD R29, R29, UR14, R8 ;  /* 0x0000000e1d1d7c24 */ /* 0x002fc8000f8e0208 */
[----:B------:R-:W-:-:S04]  /*0500*/  IMAD R29, R4, UR15, R29 ;  /* 0x0000000f041d7c24 */ /* 0x000fc8000f8e021d */
[----:B0-----:R-:W-:-:S04]  /*0510*/  IMAD R29, R12, UR10, R29 ;  /* 0x0000000a0c1d7c24 */ /* 0x001fc8000f8e021d */
[----:B------:R-:W-:-:S04]  /*0520*/  IMAD R29, R14, UR11, R29 ;  /* 0x0000000b0e1d7c24 */ /* 0x000fc8000f8e021d */
[----:B--2---:R-:W-:Y:S01]  /*0530*/  IMAD R29, R26, UR12, R29 ;  /* 0x0000000c1a1d7c24 */ /* 0x004fe2000f8e021d */
[----:B------:R-:W-:-:S03]  /*0540*/  UIADD3 UR7, UPT, UPT, UR7, 0x40, URZ ;  /* 0x0000004007077890 */ /* 0x000fc6000fffe0ff */
[----:B------:R-:W-:Y:S01]  /*0550*/  IMAD R18, R10, UR13, R29 ;  /* 0x0000000d0a127c24 */ /* 0x000fe2000f8e021d */
[----:B------:R-:W-:Y:S08]  /*0560*/  BRA.U UP1, `(.L_x_3) ;  /* 0xfffffffd01087547 */ /* 0x000ff0000b83ffff */
.L_x_2:
[----:B------:R-:W-:Y:S05]  /*0570*/  BRA.U !UP0, `(.L_x_1) ;  /* 0x0000000508247547 */ /* 0x000fea000b800000 */
[----:B------:R-:W-:Y:S02]  /*0580*/  UISETP.GE.U32.AND UP0, UPT, UR5, 0x8, UPT ;  /* 0x000000080500788c */ /* 0x000fe4000bf06070 */
[----:B------:R-:W-:-:S04]  /*0590*/  ULOP3.LUT UR9, UR8, 0x7, URZ, 0xc0, !UPT ;  /* 0x0000000708097892 */ /* 0x000fc8000f8ec0ff */
[----:B------:R-:W-:-:S03]  /*05a0*/  UISETP.NE.AND UP1, UPT, UR9, URZ, UPT ;  /* 0x000000ff0900728c */ /* 0x000fc6000bf25270 */
[----:B------:R-:W-:Y:S08]  /*05b0*/  BRA.U !UP0, `(.L_x_4) ;  /* 0x0000000108807547 */ /* 0x000ff0000b800000 */
[----:B------:R-:W0:Y:S01]  /*05c0*/  LDC.64 R2, c[0x0][0x380] ;  /* 0x0000e000ff027b82 */ /* 0x000e220000000a00 */
[----:B------:R-:W-:-:S04]  /*05d0*/  IMAD R5, R17, UR4, R0 ;  /* 0x0000000411057c24 */ /* 0x000fc8000f8e0200 */
[----:B0-----:R-:W-:-:S04]  /*05e0*/  IMAD.WIDE R2, R5, 0x4, R2 ;  /* 0x0000000405027825 */ /* 0x001fc800078e0202 */
[C---:B------:R-:W-:Y:S02]  /*05f0*/  IMAD.WIDE R4, R17.reuse, 0x4, R2 ;  /* 0x0000000411047825 */ /* 0x040fe400078e0202 */
[----:B------:R-:W2:Y:S02]  /*0600*/  LDG.E R3, desc[UR16][R2.64] ;  /* 0x0000001002037981 */ /* 0x000ea4000c1e1900 */
[C---:B------:R-:W-:Y:S02]  /*0610*/  IMAD.WIDE R6, R17.reuse, 0x4, R4 ;  /* 0x0000000411067825 */ /* 0x040fe400078e0204 */
[----:B------:R-:W3:Y:S02]  /*0620*/  LDG.E R4, desc[UR16][R4.64] ;  /* 0x0000001004047981 */ /* 0x000ee4000c1e1900 */
[C---:B------:R-:W-:Y:S02]  /*0630*/  IMAD.WIDE R8, R17.reuse, 0x4, R6 ;  /* 0x0000000411087825 */ /* 0x040fe400078e0206 */
[----:B------:R-:W4:Y:S02]  /*0640*/  LDG.E R6, desc[UR16][R6.64] ;  /* 0x0000001006067981 */ /* 0x000f24000c1e1900 */
        /* <DEDUP_REMOVED lines=9> */
[----:B------:R-:W-:-:S12]  /*06e0*/  USHF.L.U32 UR5, UR4, 0x2, URZ ;  /* 0x0000000204057899 */ /* 0x000fd800080006ff */
[----:B------:R-:W2:Y:S01]  /*06f0*/  LDCU.64 UR6, c[0x3][UR5] ;  /* 0x00c00000050677ac */ /* 0x000ea20008000a00 */
[----:B------:R-:W4:Y:S01]  /*0700*/  LDCU.64 UR10, c[0x3][UR5+0x8] ;  /* 0x00c00100050a77ac */ /* 0x000f220008000a00 */
[----:B------:R-:W0:Y:S01]  /*0710*/  LDCU.64 UR12, c[0x3][UR5+0x10] ;  /* 0x00c00200050c77ac */ /* 0x000e220008000a00 */
[----:B------:R-:W-:Y:S01]  /*0720*/  UIADD3 UR4, UPT, UPT, UR4, 0x8, URZ ;  /* 0x0000000804047890 */ /* 0x000fe2000fffe0ff */
[----:B--2---:R-:W-:-:S04]  /*0730*/  IMAD R3, R3, UR6, R18 ;  /* 0x0000000603037c24 */ /* 0x004fc8000f8e0212 */
[----:B---3--:R-:W-:Y:S01]  /*0740*/  IMAD R3, R4, UR7, R3 ;  /* 0x0000000704037c24 */ /* 0x008fe2000f8e0203 */
[----:B------:R-:W1:Y:S03]  /*0750*/  LDCU.64 UR6, c[0x3][UR5+0x18] ;  /* 0x00c00300050677ac */ /* 0x000e660008000a00 */
[----:B----4-:R-:W-:-:S04]  /*0760*/  IMAD R3, R6, UR10, R3 ;  /* 0x0000000a06037c24 */ /* 0x010fc8000f8e0203 */
[----:B-----5:R-:W-:-:S04]  /*0770*/  IMAD R3, R8, UR11, R3 ;  /* 0x0000000b08037c24 */ /* 0x020fc8000f8e0203 */
[----:B0-----:R-:W-:-:S04]  /*0780*/  IMAD R3, R10, UR12, R3 ;  /* 0x0000000c0a037c24 */ /* 0x001fc8000f8e0203 */
[----:B------:R-:W-:-:S04]  /*0790*/  IMAD R3, R12, UR13, R3 ;  /* 0x0000000d0c037c24 */ /* 0x000fc8000f8e0203 */
[----:B-1----:R-:W-:-:S04]  /*07a0*/  IMAD R3, R14, UR6, R3 ;  /* 0x000000060e037c24 */ /* 0x002fc8000f8e0203 */
[----:B------:R-:W-:-:S07]  /*07b0*/  IMAD R18, R20, UR7, R3 ;  /* 0x0000000714127c24 */ /* 0x000fce000f8e0203 */
.L_x_4:
        /* <DEDUP_REMOVED lines=12> */
[----:B------:R-:W-:Y:S02]  /*0880*/  IMAD.WIDE R8, R17, 0x4, R6 ;  /* 0x0000000411087825 */ /* 0x000fe400078e0206 */
[----:B------:R-:W4:Y:S04]  /*0890*/  LDG.E R7, desc[UR16][R6.64] ;  /* 0x0000001006077981 */ /* 0x000f28000c1e1900 */
[----:B------:R-:W5:Y:S01]  /*08a0*/  LDG.E R9, desc[UR16][R8.64] ;  /* 0x0000001008097981 */ /* 0x000f62000c1e1900 */
[----:B------:R-:W-:-:S02]  /*08b0*/  USHF.L.U32 UR6, UR4, 0x2, URZ ;  /* 0x0000000204067899 */ /* 0x000fc400080006ff */
[----:B------:R-:W-:-:S10]  /*08c0*/  UIADD3 UR4, UPT, UPT, UR4, 0x4, URZ ;  /* 0x0000000404047890 */ /* 0x000fd4000fffe0ff */
[----:B------:R-:W2:Y:S01]  /*08d0*/  LDCU.64 UR8, c[0x3][UR6] ;  /* 0x00c00000060877ac */ /* 0x000ea20008000a00 */
[----:B------:R-:W4:Y:S01]  /*08e0*/  LDCU.64 UR6, c[0x3][UR6+0x8] ;  /* 0x00c00100060677ac */ /* 0x000f220008000a00 */
[----:B--2---:R-:W-:-:S04]  /*08f0*/  IMAD R18, R3, UR8, R18 ;  /* 0x0000000803127c24 */ /* 0x004fc8000f8e0212 */
[----:B---3--:R-:W-:-:S04]  /*0900*/  IMAD R18, R5, UR9, R18 ;  /* 0x0000000905127c24 */ /* 0x008fc8000f8e0212 */
[----:B----4-:R-:W-:-:S04]  /*0910*/  IMAD R18, R7, UR6, R18 ;  /* 0x0000000607127c24 */ /* 0x010fc8000f8e0212 */
[----:B-----5:R-:W-:-:S07]  /*0920*/  IMAD R18, R9, UR7, R18 ;  /* 0x0000000709127c24 */ /* 0x020fce000f8e0212 */
.L_x_5:
[----:B------:R-:W-:Y:S05]  /*0930*/  BRA.U !UP1, `(.L_x_1) ;  /* 0x0000000109347547 */ /* 0x000fea000b800000 */
[----:B------:R-:W0:Y:S01]  /*0940*/  LDC.64 R4, c[0x0][0x380] ;  /* 0x0000e000ff047b82 */ /* 0x000e220000000a00 */
[----:B------:R-:W-:Y:S01]  /*0950*/  IMAD R6, R17, UR4, R0 ;  /* 0x0000000411067c24 */ /* 0x000fe2000f8e0200 */
[----:B------:R-:W-:Y:S02]  /*0960*/  USHF.L.U32 UR6, UR4, 0x2, URZ ;  /* 0x0000000204067899 */ /* 0x000fe400080006ff */
[----:B------:R-:W-:-:S12]  /*0970*/  UIADD3 UR5, UPT, UPT, -UR5, URZ, URZ ;  /* 0x000000ff05057290 */ /* 0x000fd8000fffe1ff */
.L_x_6:
[----:B0-----:R-:W-:-:S06]  /*0980*/  IMAD.WIDE R2, R6, 0x4, R4 ;  /* 0x0000000406027825 */ /* 0x001fcc00078e0204 */
[----:B------:R-:W2:Y:S01]  /*0990*/  LDG.E R3, desc[UR16][R2.64] ;  /* 0x0000001002037981 */ /* 0x000ea2000c1e1900 */
[----:B------:R-:W2:Y:S01]  /*09a0*/  LDCU UR4, c[0x3][UR6] ;  /* 0x00c00000060477ac */ /* 0x000ea20008000800 */
[----:B------:R-:W-:Y:S01]  /*09b0*/  IADD3 R6, PT, PT, R6, R17, RZ ;  /* 0x0000001106067210 */ /* 0x000fe20007ffe0ff */
[----:B------:R-:W-:Y:S02]  /*09c0*/  UIADD3 UR5, UPT, UPT, UR5, 0x1, URZ ;  /* 0x0000000105057890 */ /* 0x000fe4000fffe0ff */
[----:B------:R-:W-:Y:S02]  /*09d0*/  UIADD3 UR6, UPT, UPT, UR6, 0x4, URZ ;  /* 0x0000000406067890 */ /* 0x000fe4000fffe0ff */
[----:B------:R-:W-:Y:S01]  /*09e0*/  UISETP.NE.AND UP0, UPT, UR5, URZ, UPT ;  /* 0x000000ff0500728c */ /* 0x000fe2000bf05270 */
[----:B--2---:R-:W-:-:S08]  /*09f0*/  IMAD R18, R3, UR4, R18 ;  /* 0x0000000403127c24 */ /* 0x004fd0000f8e0212 */
[----:B------:R-:W-:Y:S05]  /*0a00*/  BRA.U UP0, `(.L_x_6) ;  /* 0xfffffffd00dc7547 */ /* 0x000fea000b83ffff */
.L_x_1:
[----:B------:R-:W-:Y:S05]  /*0a10*/  BSYNC.RECONVERGENT B0 ;  /* 0x0000000000007941 */ /* 0x000fea0003800200 */
.L_x_0:
[----:B------:R-:W0:Y:S02]  /*0a20*/  LDC.64 R2, c[0x0][0x388] ;  /* 0x0000e200ff027b82 */ /* 0x000e240000000a00 */
[----:B0-----:R-:W-:-:S05]  /*0a30*/  IMAD.WIDE R2, R0, 0x4, R2 ;  /* 0x0000000400027825 */ /* 0x001fca00078e0202 */
[----:B------:R-:W-:Y:S01]  /*0a40*/  STG.E desc[UR16][R2.64], R18 ;  /* 0x0000001202007986 */ /* 0x000fe2000c101910 */
[----:B------:R-:W-:Y:S05]  /*0a50*/  EXIT ;  /* 0x000000000000794d */ /* 0x000fea0003800000 */
.L_x_7:
[----:B------:R-:W-:-:S00]  /*0a60*/  BRA `(.L_x_7) ;  /* 0xfffffffc00fc7947 */ /* 0x000fc0000383ffff */
[----:B------:R-:W-:-:S00]  /*0a70*/  NOP ;  /* 0x0000000000007918 */ /* 0x000fc00000000000 */
        /* <DEDUP_REMOVED lines=8> */
.L_x_16:


//--------------------- .text._Z11dot_productPiS_S_ii --------------------------
	.section	.text._Z11dot_productPiS_S_ii,"ax",@progbits
	.align	128
        .global         _Z11dot_productPiS_S_ii
        .type           _Z11dot_productPiS_S_ii,@function
        .size           _Z11dot_productPiS_S_ii,(.L_x_17 - _Z11dot_productPiS_S_ii)
        .other          _Z11dot_productPiS_S_ii,@"STO_CUDA_ENTRY STV_DEFAULT"
_Z11dot_productPiS_S_ii:
.text._Z11dot_productPiS_S_ii:
        /* <DEDUP_REMOVED lines=17> */
[----:B------:R-:W-:-:S03]  /*0110*/  MOV R16, RZ ;  /* 0x000000ff00107202 */ /* 0x000fc60000000f00 */
[----:B------:R-:W-:-:S03]  /*0120*/  UISETP.NE.AND UP0, UPT, UR7, URZ, UPT ;  /* 0x000000ff0700728c */ /* 0x000fc6000bf05270 */
[----:B------:R-:W-:Y:S08]  /*0130*/  BRA.U !UP1, `(.L_x_10) ;  /* 0x0000000509447547 */ /* 0x000ff0000b800000 */
[----:B------:R-:W0:Y:S01]  /*0140*/  LDCU.64 UR4, c[0x0][0x390] ;  /* 0x00007200ff0477ac */ /* 0x000e220008000a00 */
[----:B------:R-:W-:Y:S02]  /*0150*/  MOV R16, RZ ;  /* 0x000000ff00107202 */ /* 0x000fe40000000f00 */
[----:B------:R-:W-:Y:S01]  /*0160*/  MOV R5, R3 ;  /* 0x0000000300057202 */ /* 0x000fe20000000f00 */
[----:B------:R-:W-:-:S04]  /*0170*/  ULOP3.LUT UR8, UR6, 0x7ffffff0, URZ, 0xc0, !UPT ;  /* 0x7ffffff006087892 */ /* 0x000fc8000f8ec0ff */
[----:B------:R-:W-:Y:S02]  /*0180*/  UIADD3 UR9, UPT, UPT, -UR8, URZ, URZ ;  /* 0x000000ff08097290 */ /* 0x000fe4000fffe1ff */
[----:B------:R-:W-:Y:S01]  /*0190*/  MOV R2, UR8 ;  /* 0x0000000800027c02 */ /* 0x000fe20008000f00 */
[----:B0-----:R-:W-:-:S04]  /*01a0*/  UIADD3 UR4, UP1, UPT, UR4, 0x20, URZ ;  /* 0x0000002004047890 */ /* 0x001fc8000ff3e0ff */
[----:B------:R-:W-:Y:S02]  /*01b0*/  UIADD3.X UR5, UPT, UPT, URZ, UR5, URZ, UP1, !UPT ;  /* 0x00000005ff057290 */ /* 0x000fe40008ffe4ff */
[----:B------:R-:W-:-:S04]  /*01c0*/  MOV R10, UR4 ;  /* 0x00000004000a7c02 */ /* 0x000fc80008000f00 */
[----:B------:R-:W-:-:S07]  /*01d0*/  MOV R11, UR5 ;  /* 0x00000005000b7c02 */ /* 0x000fce0008000f00 */
.L_x_11:
[----:B------:R-:W0:Y:S01]  /*01e0*/  LDC.64 R8, c[0x0][0x380] ;  /* 0x0000e000ff087b82 */ /* 0x000e220000000a00 */
[----:B------:R-:W2:Y:S04]  /*01f0*/  LDG.E R17, desc[UR10][R10.64+-0x20] ;  /* 0xffffe00a0a117981 */ /* 0x000ea8000c1e1900 */
[----:B------:R-:W3:Y:S04]  /*0200*/  LDG.E R19, desc[UR10][R10.64+-0x1c] ;  /* 0xffffe40a0a137981 */ /* 0x000ee8000c1e1900 */
[----:B------:R-:W4:Y:S04]  /*0210*/  LDG.E R27, desc[UR10][R10.64+-0x18] ;  /* 0xffffe80a0a1b7981 */ /* 0x000f28000c1e1900 */
[----:B------:R-:W5:Y:S04]  /*0220*/  LDG.E R7, desc[UR10][R10.64+-0x14] ;  /* 0xffffec0a0a077981 */ /* 0x000f68000c1e1900 */
[----:B------:R-:W5:Y:S01]  /*0230*/  LDG.E R20, desc[UR10][R10.64+-0x8] ;  /* 0xfffff80a0a147981 */ /* 0x000f62000c1e1900 */
[----:B0-----:R-:W-:-:S05]  /*0240*/  IMAD.WIDE R8, R5, 0x4, R8 ;  /* 0x0000000405087825 */ /* 0x001fca00078e0208 */
[----:B------:R-:W2:Y:S01]  /*0250*/  LDG.E R26, desc[UR10][R8.64] ;  /* 0x0000000a081a7981 */ /* 0x000ea2000c1e1900 */
[----:B------:R-:W-:-:S05]  /*0260*/  IMAD.WIDE R12, R0, 0x4, R8 ;  /* 0x00000004000c7825 */ /* 0x000fca00078e0208 */
[----:B------:R-:W3:Y:S01]  /*0270*/  LDG.E R18, desc[UR10][R12.64] ;  /* 0x0000000a0c127981 */ /* 0x000ee2000c1e1900 */
[----:B------:R-:W-:-:S03]  /*0280*/  IMAD.WIDE R22, R0, 0x4, R12 ;  /* 0x0000000400167825 */ /* 0x000fc600078e020c */
[----:B------:R-:W5:Y:S01]  /*0290*/  LDG.E R9, desc[UR10][R10.64+-0x10] ;  /* 0xfffff00a0a097981 */ /* 0x000f62000c1e1900 */
[----:B------:R-:W-:-:S03]  /*02a0*/  IMAD.WIDE R14, R0, 0x4, R22 ;  /* 0x00000004000e7825 */ /* 0x000fc600078e0216 */
[----:B------:R-:W4:Y:S04]  /*02b0*/  LDG.E R24, desc[UR10][R22.64] ;  /* 0x0000000a16187981 */ /* 0x000f28000c1e1900 */
[----:B------:R-:W5:Y:S01]  /*02c0*/  LDG.E R4, desc[UR10][R14.64] ;  /* 0x0000000a0e047981 */ /* 0x000f62000c1e1900 */
[----:B------:R-:W-:-:S03]  /*02d0*/  IMAD.WIDE R28, R0, 0x4, R14 ;  /* 0x00000004001c7825 */ /* 0x000fc600078e020e */
[----:B------:R-:W5:Y:S04]  /*02e0*/  LDG.E R8, desc[UR10][R10.64+-0xc] ;  /* 0xfffff40a0a087981 */ /* 0x000f68000c1e1900 */
[----:B------:R0:W5:Y:S02]  /*02f0*/  LDG.E R6, desc[UR10][R28.64] ;  /* 0x0000000a1c067981 */ /* 0x000164000c1e1900 */
[----:B0-----:R-:W-:-:S05]  /*0300*/  IMAD.WIDE R28, R0, 0x4, R28 ;  /* 0x00000004001c7825 */ /* 0x001fca00078e021c */
[----:B------:R-:W5:Y:S01]  /*0310*/  LDG.E R21, desc[UR10][R28.64] ;  /* 0x0000000a1c157981 */ /* 0x000f62000c1e1900 */
[----:B------:R-:W-:-:S05]  /*0320*/  IMAD.WIDE R22, R0, 0x4, R28 ;  /* 0x0000000400167825 */ /* 0x000fca00078e021c */
[----:B------:R0:W5:Y:S01]  /*0330*/  LDG.E R25, desc[UR10][R22.64] ;  /* 0x0000000a16197981 */ /* 0x000162000c1e1900 */
[----:B------:R-:W-:-:S03]  /*0340*/  IMAD.WIDE R12, R0, 0x4, R22 ;  /* 0x00000004000c7825 */ /* 0x000fc600078e0216 */
[----:B------:R-:W5:Y:S01]  /*0350*/  LDG.E R29, desc[UR10][R10.64+-0x4] ;  /* 0xfffffc0a0a1d7981 */ /* 0x000f62000c1e1900 */
[----:B------:R-:W-:-:S03]  /*0360*/  IMAD.WIDE R14, R0, 0x4, R12 ;  /* 0x00000004000e7825 */ /* 0x000fc600078e020c */
[----:B------:R-:W5:Y:S04]  /*0370*/  LDG.E R28, desc[UR10][R10.64+0x18] ;  /* 0x0000180a0a1c7981 */ /* 0x000f68000c1e1900 */
[----:B------:R-:W5:Y:S04]  /*0380*/  LDG.E R12, desc[UR10][R12.64] ;  /* 0x0000000a0c0c7981 */ /* 0x000f68000c1e1900 */
[----:B------:R-:W5:Y:S01]  /*0390*/  LDG.E R13, desc[UR10][R10.64+0x8] ;  /* 0x0000080a0a0d7981 */ /* 0x000f62000c1e1900 */
[----:B--2---:R-:W-:Y:S02]  /*03a0*/  IMAD R26, R26, R17, R16 ;  /* 0x000000111a1a7224 */ /* 0x004fe400078e0210 */
[----:B------:R-:W-:-:S02]  /*03b0*/  IMAD.WIDE R16, R0, 0x4, R14 ;  /* 0x0000000400107825 */ /* 0x000fc400078e020e */
[----:B------:R-:W2:Y:S02]  /*03c0*/  LDG.E R14, desc[UR10][R14.64] ;  /* 0x0000000a0e0e7981 */ /* 0x000ea4000c1e1900 */
[----:B---3--:R-:W-:Y:S02]  /*03d0*/  IMAD R26, R18, R19, R26 ;  /* 0x00000013121a7224 */ /* 0x008fe400078e021a */
[C---:B------:R-:W-:Y:S02]  /*03e0*/  IMAD.WIDE R18, R0.reuse, 0x4, R16 ;  /* 0x0000000400127825 */ /* 0x040fe400078e0210 */
[----:B------:R-:W3:Y:S02]  /*03f0*/  LDG.E R16, desc[UR10][R16.64] ;  /* 0x0000000a10107981 */ /* 0x000ee4000c1e1900 */
[----:B0-----:R-:W-:Y:S02]  /*0400*/  IMAD.WIDE R22, R0, 0x4, R18 ;  /* 0x0000000400167825 */ /* 0x001fe400078e0212 */
[----:B------:R-:W3:Y:S02]  /*0410*/  LDG.E R15, desc[UR10][R10.64+0xc] ;  /* 0x00000c0a0a0f7981 */ /* 0x000ee4000c1e1900 */
[----:B----4-:R-:W-:-:S02]  /*0420*/  IMAD R26, R24, R27, R26 ;  /* 0x0000001b181a7224 */ /* 0x010fc400078e021a */
[----:B------:R-:W4:Y:S04]  /*0430*/  LDG.E R18, desc[UR10][R18.64] ;  /* 0x0000000a12127981 */ /* 0x000f28000c1e1900 */
[----:B------:R-:W2:Y:S01]  /*0440*/  LDG.E R24, desc[UR10][R10.64] ;  /* 0x0000000a0a187981 */ /* 0x000ea2000c1e1900 */
[----:B-----5:R-:W-:Y:S02]  /*0450*/  IMAD R7, R4, R7, R26 ;  /* 0x0000000704077224 */ /* 0x020fe400078e021a */
[----:B------:R-:W-:Y:S01]  /*0460*/  IMAD.WIDE R26, R0, 0x4, R22 ;  /* 0x00000004001a7825 */ /* 0x000fe200078e0216 */
[----:B------:R-:W3:Y:S03]  /*0470*/  LDG.E R4, desc[UR10][R10.64+0x4] ;  /* 0x0000040a0a047981 */ /* 0x000ee6000c1e1900 */
[----:B------:R-:W-:Y:S01]  /*0480*/  IMAD R9, R6, R9, R7 ;  /* 0x0000000906097224 */ /* 0x000fe200078e0207 */
[----:B------:R-:W5:Y:S01]  /*0490*/  LDG.E R22, desc[UR10][R22.64] ;  /* 0x0000000a16167981 */ /* 0x000f62000c1e1900 */
[----:B------:R-:W-:-:S03]  /*04a0*/  IMAD.WIDE R6, R0, 0x4, R26 ;  /* 0x0000000400067825 */ /* 0x000fc600078e021a */
[----:B------:R-:W5:Y:S04]  /*04b0*/  LDG.E R26, desc[UR10][R26.64] ;  /* 0x0000000a1a1a7981 */ /* 0x000f68000c1e1900 */
[----:B------:R-:W5:Y:S01]  /*04c0*/  LDG.E R17, desc[UR10][R10.64+0x10] ;  /* 0x0000100a0a117981 */ /* 0x000f62000c1e1900 */
[----:B------:R-:W-:Y:S02]  /*04d0*/  IMAD R21, R21, R8, R9 ;  /* 0x0000000815157224 */ /* 0x000fe400078e0209 */
[----:B------:R-:W-:Y:S01]  /*04e0*/  IMAD.WIDE R8, R0, 0x4, R6 ;  /* 0x0000000400087825 */ /* 0x000fe200078e0206 */
[----:B------:R-:W5:Y:S04]  /*04f0*/  LDG.E R23, desc[UR10][R10.64+0x14] ;  /* 0x0000140a0a177981 */ /* 0x000f68000c1e1900 */
[----:B------:R0:W5:Y:S04]  /*0500*/  LDG.E R6, desc[UR10][R6.64] ;  /* 0x0000000a06067981 */ /* 0x000168000c1e1900 */
[----:B------:R-:W5:Y:S01]  /*0510*/  LDG.E R19, desc[UR10][R8.64] ;  /* 0x0000000a08137981 */ /* 0x000f62000c1e1900 */
[----:B0-----:R-:W-:-:S02]  /*0520*/  IMAD R7, R25, R20, R21 ;  /* 0x0000001419077224 */ /* 0x001fc400078e0215 */
[----:B------:R-:W-:Y:S01]  /*0530*/  IMAD.WIDE R20, R0, 0x4, R8 ;  /* 0x0000000400147825 */ /* 0x000fe200078e0208 */
[----:B------:R0:W5:Y:S05]  /*0540*/  LDG.E R25, desc[UR10][R10.64+0x1c] ;  /* 0x00001c0a0a197981 */ /* 0x00016a000c1e1900 */
[----:B------:R-:W5:Y:S01]  /*0550*/  LDG.E R20, desc[UR10][R20.64] ;  /* 0x0000000a14147981 */ /* 0x000f62000c1e1900 */
[----:B------:R-:W-:Y:S01]  /*0560*/  IMAD R29, R12, R29, R7 ;  /* 0x0000001d0c1d7224 */ /* 0x000fe200078e0207 */
[----:B------:R-:W-:-:S04]  /*0570*/  UIADD3 UR9, UPT, UPT, UR9, 0x10, URZ ;  /* 0x0000001009097890 */ /* 0x000fc8000fffe0ff */
[----:B------:R-:W-:Y:S01]  /*0580*/  UISETP.NE.AND UP1, UPT, UR9, URZ, UPT ;  /* 0x000000ff0900728c */ /* 0x000fe2000bf25270 */
[----:B0-----:R-:W-:Y:S02]  /*0590*/  IADD3 R10, P0, PT, R10, 0x40, RZ ;  /* 0x000000400a0a7810 */ /* 0x001fe40007f1e0ff */
[----:B------:R-:W-:Y:S02]  /*05a0*/  LEA R5, R0, R5, 0x4 ;  /* 0x0000000500057211 */ /* 0x000fe400078e20ff */
[----:B------:R-:W-:Y:S01]  /*05b0*/  IADD3.X R11, PT, PT, RZ, R11, RZ, P0, !PT ;  /* 0x0000000bff0b7210 */ /* 0x000fe200007fe4ff */
[----:B--2---:R-:W-:-:S04]  /*05c0*/  IMAD R29, R14, R24, R29 ;  /* 0x000000180e1d7224 */ /* 0x004fc800078e021d */
[----:B---3--:R-:W-:-:S04]  /*05d0*/  IMAD R4, R16, R4, R29 ;  /* 0x0000000410047224 */ /* 0x008fc800078e021d */
[----:B----4-:R-:W-:-:S04]  /*05e0*/  IMAD R4, R18, R13, R4 ;  /* 0x0000000d12047224 */ /* 0x010fc800078e0204 */
[----:B-----5:R-:W-:-:S04]  /*05f0*/  IMAD R4, R22, R15, R4 ;  /* 0x0000000f16047224 */ /* 0x020fc800078e0204 */
[----:B------:R-:W-:-:S04]  /*0600*/  IMAD R4, R26, R17, R4 ;  /* 0x000000111a047224 */ /* 0x000fc800078e0204 */
[----:B------:R-:W-:-:S04]  /*0610*/  IMAD R4, R6, R23, R4 ;  /* 0x0000001706047224 */ /* 0x000fc800078e0204 */
[----:B------:R-:W-:-:S04]  /*0620*/  IMAD R4, R19, R28, R4 ;  /* 0x0000001c13047224 */ /* 0x000fc800078e0204 */
[----:B------:R-:W-:Y:S01]  /*0630*/  IMAD R16, R20, R25, R4 ;  /* 0x0000001914107224 */ /* 0x000fe200078e0204 */
[----:B------:R-:W-:Y:S06]  /*0640*/  BRA.U UP1, `(.L_x_11) ;  /* 0xfffffff901e47547 */ /* 0x000fec000b83ffff */
.L_x_10:
[----:B------:R-:W-:Y:S05]  /*0650*/  BRA.U !UP0, `(.L_x_9) ;  /* 0x0000000508547547 */ /* 0x000fea000b800000 */
[----:B------:R-:W-:Y:S02]  /*0660*/  UISETP.GE.U32.AND UP0, UPT, UR7, 0x8, UPT ;  /* 0x000000080700788c */ /* 0x000fe4000bf06070 */
[----:B------:R-:W-:-:S04]  /*0670*/  ULOP3.LUT UR5, UR6, 0x7, URZ, 0xc0, !UPT ;  /* 0x0000000706057892 */ /* 0x000fc8000f8ec0ff */
[----:B------:R-:W-:-:S03]  /*0680*/  UISETP.NE.AND UP1, UPT, UR5, URZ, UPT ;  /* 0x000000ff0500728c */ /* 0x000fc6000bf25270 */
[----:B------:R-:W-:Y:S08]  /*0690*/  BRA.U !UP0, `(.L_x_12) ;  /* 0x0000000108947547 */ /* 0x000ff0000b800000 */
[----:B------:R-:W0:Y:S01]  /*06a0*/  LDC.64 R12, c[0x0][0x380] ;  /* 0x0000e000ff0c7b82 */ /* 0x000e220000000a00 */
[----:B------:R-:W-:-:S07]  /*06b0*/  IMAD R7, R2, R0, R3 ;  /* 0x0000000002077224 */ /* 0x000fce00078e0203 */
[----:B------:R-:W1:Y:S01]  /*06c0*/  LDC.64 R4, c[0x0][0x390] ;  /* 0x0000e400ff047b82 */ /* 0x000e620000000a00 */
[----:B0-----:R-:W-:-:S05]  /*06d0*/  IMAD.WIDE R12, R7, 0x4, R12 ;  /* 0x00000004070c7825 */ /* 0x001fca00078e020c */
[----:B------:R0:W2:Y:S01]  /*06e0*/  LDG.E R20, desc[UR10][R12.64] ;  /* 0x0000000a0c147981 */ /* 0x0000a2000c1e1900 */
[----:B------:R-:W-:-:S04]  /*06f0*/  IMAD.WIDE R14, R0, 0x4, R12 ;  /* 0x00000004000e7825 */ /* 0x000fc800078e020c */
[----:B-1----:R-:W-:Y:S01]  /*0700*/  IMAD.WIDE.U32 R4, R2, 0x4, R4 ;  /* 0x0000000402047825 */ /* 0x002fe200078e0004 */
[----:B------:R1:W3:Y:S03]  /*0710*/  LDG.E R18, desc[UR10][R14.64] ;  /* 0x0000000a0e127981 */ /* 0x0002e6000c1e1900 */
[C---:B------:R-:W-:Y:S01]  /*0720*/  IMAD.WIDE R24, R0.reuse, 0x4, R14 ;  /* 0x0000000400187825 */ /* 0x040fe200078e020e */
[----:B------:R-:W2:Y:S04]  /*0730*/  LDG.E R17, desc[UR10][R4.64] ;  /* 0x0000000a04117981 */ /* 0x000ea8000c1e1900 */
[----:B------:R-:W3:Y:S01]  /*0740*/  LDG.E R19, desc[UR10][R4.64+0x4] ;  /* 0x0000040a04137981 */ /* 0x000ee2000c1e1900 */
[----:B------:R-:W-:-:S03]  /*0750*/  IMAD.WIDE R8, R0, 0x4, R24 ;  /* 0x0000000400087825 */ /* 0x000fc600078e0218 */
[----:B------:R-:W4:Y:S01]  /*0760*/  LDG.E R21, desc[UR10][R24.64] ;  /* 0x0000000a18157981 */ /* 0x000f22000c1e1900 */
[----:B------:R-:W-:-:S03]  /*0770*/  IMAD.WIDE R10, R0, 0x4, R8 ;  /* 0x00000004000a7825 */ /* 0x000fc600078e0208 */
[----:B------:R-:W4:Y:S04]  /*0780*/  LDG.E R22, desc[UR10][R4.64+0x8] ;  /* 0x0000080a04167981 */ /* 0x000f28000c1e1900 */
[----:B------:R-:W5:Y:S01]  /*0790*/  LDG.E R8, desc[UR10][R8.64] ;  /* 0x0000000a08087981 */ /* 0x000f62000c1e1900 */
[----:B------:R-:W-:-:S03]  /*07a0*/  IMAD.WIDE R6, R0, 0x4, R10 ;  /* 0x0000000400067825 */ /* 0x000fc600078e020a */
[----:B------:R-:W5:Y:S01]  /*07b0*/  LDG.E R23, desc[UR10][R4.64+0xc] ;  /* 0x00000c0a04177981 */ /* 0x000f62000c1e1900 */
[----:B0-----:R-:W-:-:S03]  /*07c0*/  IMAD.WIDE R12, R0, 0x4, R6 ;  /* 0x00000004000c7825 */ /* 0x001fc600078e0206 */
[----:B------:R-:W5:Y:S04]  /*07d0*/  LDG.E R10, desc[UR10][R10.64] ;  /* 0x0000000a0a0a7981 */ /* 0x000f68000c1e1900 */
[----:B------:R-:W5:Y:S01]  /*07e0*/  LDG.E R27, desc[UR10][R4.64+0x10] ;  /* 0x0000100a041b7981 */ /* 0x000f62000c1e1900 */
[----:B-1----:R-:W-:-:S03]  /*07f0*/  IMAD.WIDE R14, R0, 0x4, R12 ;  /* 0x00000004000e7825 */ /* 0x002fc600078e020c */
[----:B------:R-:W5:Y:S04]  /*0800*/  LDG.E R6, desc[UR10][R6.64] ;  /* 0x0000000a06067981 */ /* 0x000f68000c1e1900 */
[----:B------:R-:W5:Y:S04]  /*0810*/  LDG.E R29, desc[UR10][R4.64+0x14] ;  /* 0x0000140a041d7981 */ /* 0x000f68000c1e1900 */
[----:B------:R-:W5:Y:S04]  /*0820*/  LDG.E R12, desc[UR10][R12.64] ;  /* 0x0000000a0c0c7981 */ /* 0x000f68000c1e1900 */
[----:B------:R-:W5:Y:S04]  /*0830*/  LDG.E R25, desc[UR10][R4.64+0x18] ;  /* 0x0000180a04197981 */ /* 0x000f68000c1e1900 */
[----:B------:R-:W5:Y:S04]  /*0840*/  LDG.E R15, desc[UR10][R14.64] ;  /* 0x0000000a0e0f7981 */ /* 0x000f68000c1e1900 */
[----:B------:R-:W5:Y:S01]  /*0850*/  LDG.E R9, desc[UR10][R4.64+0x1c] ;  /* 0x00001c0a04097981 */ /* 0x000f62000c1e1900 */
[----:B------:R-:W-:Y:S01]  /*0860*/  IADD3 R2, PT, PT, R2, 0x8, RZ ;  /* 0x0000000802027810 */ /* 0x000fe20007ffe0ff */
[----:B--2---:R-:W-:-:S04]  /*0870*/  IMAD R17, R20, R17, R16 ;  /* 0x0000001114117224 */ /* 0x004fc800078e0210 */
[----:B---3--:R-:W-:-:S04]  /*0880*/  IMAD R17, R18, R19, R17 ;  /* 0x0000001312117224 */ /* 0x008fc800078e0211 */
[----:B----4-:R-:W-:-:S04]  /*0890*/  IMAD R17, R21, R22, R17 ;  /* 0x0000001615117224 */ /* 0x010fc800078e0211 */
[----:B-----5:R-:W-:-:S04]  /*08a0*/  IMAD R8, R8, R23, R17 ;  /* 0x0000001708087224 */ /* 0x020fc800078e0211 */
[----:B------:R-:W-:-:S04]  /*08b0*/  IMAD R8, R10, R27, R8 ;  /* 0x0000001b0a087224 */ /* 0x000fc800078e0208 */
[----:B------:R-:W-:-:S04]  /*08c0*/  IMAD R6, R6, R29, R8 ;  /* 0x0000001d06067224 */ /* 0x000fc800078e0208 */
[----:B------:R-:W-:-:S04]  /*08d0*/  IMAD R6, R12, R25, R6 ;  /* 0x000000190c067224 */ /* 0x000fc800078e0206 */
[----:B------:R-:W-:-:S07]  /*08e0*/  IMAD R16, R15, R9, R6 ;  /* 0x000000090f107224 */ /* 0x000fce00078e0206 */
.L_x_12:
        /* <DEDUP_REMOVED lines=8> */
[----:B0-----:R-:W-:-:S04]  /*0970*/  IMAD.WIDE R6, R7, 0x4, R4 ;  /* 0x0000000407067825 */ /* 0x001fc800078e0204 */
[----:B-1----:R-:W-:-:S04]  /*0980*/  IMAD.WIDE.U32 R4, R2, 0x4, R8 ;  /* 0x0000000402047825 */ /* 0x002fc800078e0008 */
[C---:B------:R-:W-:Y:S01]  /*0990*/  IMAD.WIDE R8, R0.reuse, 0x4, R6 ;  /* 0x0000000400087825 */ /* 0x040fe200078e0206 */
[----:B------:R-:W2:Y:S04]  /*09a0*/  LDG.E R14, desc[UR10][R4.64] ;  /* 0x0000000a040e7981 */ /* 0x000ea8000c1e1900 */
[----:B------:R-:W2:Y:S01]  /*09b0*/  LDG.E R7, desc[UR10][R6.64] ;  /* 0x0000000a06077981 */ /* 0x000ea2000c1e1900 */
[----:B------:R-:W-:-:S03]  /*09c0*/  IMAD.WIDE R10, R0, 0x4, R8 ;  /* 0x00000004000a7825 */ /* 0x000fc600078e0208 */
[----:B------:R-:W3:Y:S04]  /*09d0*/  LDG.E R9, desc[UR10][R8.64] ;  /* 0x0000000a08097981 */ /* 0x000ee8000c1e1900 */
[----:B------:R-:W3:Y:S01]  /*09e0*/  LDG.E R15, desc[UR10][R4.64+0x4] ;  /* 0x0000040a040f7981 */ /* 0x000ee2000c1e1900 */
[----:B------:R-:W-:-:S03]  /*09f0*/  IMAD.WIDE R12, R0, 0x4, R10 ;  /* 0x00000004000c7825 */ /* 0x000fc600078e020a */
[----:B------:R-:W4:Y:S04]  /*0a00*/  LDG.E R11, desc[UR10][R10.64] ;  /* 0x0000000a0a0b7981 */ /* 0x000f28000c1e1900 */
[----:B------:R-:W4:Y:S04]  /*0a10*/  LDG.E R17, desc[UR10][R4.64+0x8] ;  /* 0x0000080a04117981 */ /* 0x000f28000c1e1900 */
[----:B------:R-:W5:Y:S04]  /*0a20*/  LDG.E R13, desc[UR10][R12.64] ;  /* 0x0000000a0c0d7981 */ /* 0x000f68000c1e1900 */
[----:B------:R-:W5:Y:S01]  /*0a30*/  LDG.E R18, desc[UR10][R4.64+0xc] ;  /* 0x00000c0a04127981 */ /* 0x000f62000c1e1900 */
[----:B------:R-:W-:Y:S01]  /*0a40*/  IADD3 R2, PT, PT, R2, 0x4, RZ ;  /* 0x0000000402027810 */ /* 0x000fe20007ffe0ff */
[----:B--2---:R-:W-:-:S04]  /*0a50*/  IMAD R14, R7, R14, R16 ;  /* 0x0000000e070e7224 */ /* 0x004fc800078e0210 */
[----:B---3--:R-:W-:-:S04]  /*0a60*/  IMAD R14, R9, R15, R14 ;  /* 0x0000000f090e7224 */ /* 0x008fc800078e020e */
[----:B----4-:R-:W-:-:S04]  /*0a70*/  IMAD R14, R11, R17, R14 ;  /* 0x000000110b0e7224 */ /* 0x010fc800078e020e */
[----:B-----5:R-:W-:-:S07]  /*0a80*/  IMAD R16, R13, R18, R14 ;  /* 0x000000120d107224 */ /* 0x020fce00078e020e */
.L_x_13:
[----:B------:R-:W-:Y:S05]  /*0a90*/  BRA.U !UP1, `(.L_x_9) ;  /* 0x0000000109447547 */ /* 0x000fea000b800000 */
[----:B------:R-:W0:Y:S01]  /*0aa0*/  LDC.64 R4, c[0x0][0x390] ;  /* 0x0000e400ff047b82 */ /* 0x000e220000000a00 */
[----:B------:R-:W-:Y:S01]  /*0ab0*/  IMAD R11, R2, R0, R3 ;  /* 0x00000000020b7224 */ /* 0x000fe200078e0203 */
[----:B------:R-:W-:-:S06]  /*0ac0*/  UIADD3 UR4, UPT, UPT, -UR4, URZ, URZ ;  /* 0x000000ff04047290 */ /* 0x000fcc000fffe1ff */
[----:B------:R-:W1:Y:S01]  /*0ad0*/  LDC.64 R8, c[0x0][0x380] ;  /* 0x0000e000ff087b82 */ /* 0x000e620000000a00 */
[----:B0-----:R-:W-:-:S03]  /*0ae0*/  IMAD.WIDE.U32 R4, R2, 0x4, R4 ;  /* 0x0000000402047825 */ /* 0x001fc600078e0004 */
[----:B------:R-:W-:Y:S02]  /*0af0*/  MOV R6, R4 ;  /* 0x0000000400067202 */ /* 0x000fe40000000f00 */
[----:B------:R-:W-:-:S07]  /*0b00*/  MOV R7, R5 ;  /* 0x0000000500077202 */ /* 0x000fce0000000f00 */
.L_x_14:
[----:B-1----:R-:W-:Y:S01]  /*0b10*/  IMAD.WIDE R4, R11, 0x4, R8 ;  /* 0x000000040b047825 */ /* 0x002fe200078e0208 */
[----:B------:R0:W2:Y:S05]  /*0b20*/  LDG.E R2, desc[UR10][R6.64] ;  /* 0x0000000a06027981 */ /* 0x0000aa000c1e1900 */
[----:B------:R-:W2:Y:S01]  /*0b30*/  LDG.E R5, desc[UR10][R4.64] ;  /* 0x0000000a04057981 */ /* 0x000ea2000c1e1900 */
[----:B------:R-:W-:-:S04]  /*0b40*/  UIADD3 UR4, UPT, UPT, UR4, 0x1, URZ ;  /* 0x0000000104047890 */ /* 0x000fc8000fffe0ff */
[----:B------:R-:W-:Y:S01]  /*0b50*/  UISETP.NE.AND UP0, UPT, UR4, URZ, UPT ;  /* 0x000000ff0400728c */ /* 0x000fe2000bf05270 */
[----:B0-----:R-:W-:Y:S02]  /*0b60*/  IADD3 R6, P0, PT, R6, 0x4, RZ ;  /* 0x0000000406067810 */ /* 0x001fe40007f1e0ff */
[----:B------:R-:W-:Y:S02]  /*0b70*/  IADD3 R11, PT, PT, R11, R0, RZ ;  /* 0x000000000b0b7210 */ /* 0x000fe40007ffe0ff */
[----:B------:R-:W-:Y:S01]  /*0b80*/  IADD3.X R7, PT, PT, RZ, R7, RZ, P0, !PT ;  /* 0x00000007ff077210 */ /* 0x000fe200007fe4ff */
[----:B--2---:R-:W-:-:S03]  /*0b90*/  IMAD R16, R5, R2, R16 ;  /* 0x0000000205107224 */ /* 0x004fc600078e0210 */
[----:B------:R-:W-:Y:S05]  /*0ba0*/  BRA.U UP0, `(.L_x_14) ;  /* 0xfffffffd00d87547 */ /* 0x000fea000b83ffff */
.L_x_9:
[----:B------:R-:W-:Y:S05]  /*0bb0*/  BSYNC.RECONVERGENT B0 ;  /* 0x0000000000007941 */ /* 0x000fea0003800200 */
.L_x_8:
[----:B------:R-:W0:Y:S02]  /*0bc0*/  LDC.64 R4, c[0x0][0x388] ;  /* 0x0000e200ff047b82 */ /* 0x000e240000000a00 */
[----:B0-----:R-:W-:-:S05]  /*0bd0*/  IMAD.WIDE R2, R3, 0x4, R4 ;  /* 0x0000000403027825 */ /* 0x001fca00078e0204 */
[----:B------:R-:W-:Y:S01]  /*0be0*/  STG.E desc[UR10][R2.64], R16 ;  /* 0x0000001002007986 */ /* 0x000fe2000c10190a */
[----:B------:R-:W-:Y:S05]  /*0bf0*/  EXIT ;  /* 0x000000000000794d */ /* 0x000fea0003800000 */
.L_x_15:
        /* <DEDUP_REMOVED lines=16> */
.L_x_17:


//--------------------- .nv.shared.reserved.0     --------------------------
	.section	.nv.shared.reserved.0,"aw",@nobits
	.weak		__nv_reservedSMEM_offset_0_alias
	.size		__nv_reservedSMEM_offset_0_alias, 0, 64
	.other		__nv_reservedSMEM_offset_0_alias,@"STO_CUDA_RESERVED_SHARED STV_DEFAULT"
__nv_reservedSMEM_offset_0_alias:
	.zero		0
	.zero		64


//--------------------- .nv.constant0._Z12dot_product2PiS_ii --------------------------
	.section	.nv.constant0._Z12dot_product2PiS_ii,"a",@progbits
	.sectionflags	@""
	.align	4
.nv.constant0._Z12dot_product2PiS_ii:
	.zero		920


//--------------------- .nv.constant0._Z11dot_productPiS_S_ii --------------------------
	.section	.nv.constant0._Z11dot_productPiS_S_ii,"a",@progbits
	.sectionflags	@""
	.align	4
.nv.constant0._Z11dot_productPiS_S_ii:
	.zero		928


//--------------------- SYMBOLS --------------------------

	.type		.nv.reservedSmem.offset0,@object
	.size		.nv.reservedSmem.offset0,0x4
